//
// Generated by NVIDIA NVVM Compiler
//
// Compiler Build ID: CL-36424714
// Cuda compilation tools, release 13.0, V13.0.88
// Based on NVVM 20.0.0
//

.version 9.0
.target sm_100
.address_size 64

	// .globl	_Z28classify_paired_reads_kernelPKcS0_PKjS2_S2_S2_PKbPK19GPUCompactHashTablePK12TaxonomyNodeS2_PjSB_SB_P24PairedReadClassificationi20ClassificationParams
.global .align 1 .b8 _ZN34_INTERNAL_481fe48b_4_k_cu_38e401f24cuda3std3__45__cpo5beginE[1];
.global .align 1 .b8 _ZN34_INTERNAL_481fe48b_4_k_cu_38e401f24cuda3std3__45__cpo3endE[1];
.global .align 1 .b8 _ZN34_INTERNAL_481fe48b_4_k_cu_38e401f24cuda3std3__45__cpo6cbeginE[1];
.global .align 1 .b8 _ZN34_INTERNAL_481fe48b_4_k_cu_38e401f24cuda3std3__45__cpo4cendE[1];
.global .align 1 .b8 _ZN34_INTERNAL_481fe48b_4_k_cu_38e401f24cuda3std3__45__cpo6rbeginE[1];
.global .align 1 .b8 _ZN34_INTERNAL_481fe48b_4_k_cu_38e401f24cuda3std3__45__cpo4rendE[1];
.global .align 1 .b8 _ZN34_INTERNAL_481fe48b_4_k_cu_38e401f24cuda3std3__45__cpo7crbeginE[1];
.global .align 1 .b8 _ZN34_INTERNAL_481fe48b_4_k_cu_38e401f24cuda3std3__45__cpo5crendE[1];
.global .align 1 .b8 _ZN34_INTERNAL_481fe48b_4_k_cu_38e401f24cuda3std3__436_GLOBAL__N__481fe48b_4_k_cu_38e401f26ignoreE[1];
.global .align 1 .b8 _ZN34_INTERNAL_481fe48b_4_k_cu_38e401f24cuda3std3__419piecewise_constructE[1];
.global .align 1 .b8 _ZN34_INTERNAL_481fe48b_4_k_cu_38e401f24cuda3std3__48in_placeE[1];
.global .align 1 .b8 _ZN34_INTERNAL_481fe48b_4_k_cu_38e401f24cuda3std3__420unreachable_sentinelE[1];
.global .align 1 .b8 _ZN34_INTERNAL_481fe48b_4_k_cu_38e401f24cuda3std3__47nulloptE[1];
.global .align 1 .b8 _ZN34_INTERNAL_481fe48b_4_k_cu_38e401f24cuda3std3__48unexpectE[1];
.global .align 1 .b8 _ZN34_INTERNAL_481fe48b_4_k_cu_38e401f24cuda3std6ranges3__45__cpo4swapE[1];
.global .align 1 .b8 _ZN34_INTERNAL_481fe48b_4_k_cu_38e401f24cuda3std6ranges3__45__cpo9iter_moveE[1];
.global .align 1 .b8 _ZN34_INTERNAL_481fe48b_4_k_cu_38e401f24cuda3std6ranges3__45__cpo5beginE[1];
.global .align 1 .b8 _ZN34_INTERNAL_481fe48b_4_k_cu_38e401f24cuda3std6ranges3__45__cpo3endE[1];
.global .align 1 .b8 _ZN34_INTERNAL_481fe48b_4_k_cu_38e401f24cuda3std6ranges3__45__cpo6cbeginE[1];
.global .align 1 .b8 _ZN34_INTERNAL_481fe48b_4_k_cu_38e401f24cuda3std6ranges3__45__cpo4cendE[1];
.global .align 1 .b8 _ZN34_INTERNAL_481fe48b_4_k_cu_38e401f24cuda3std6ranges3__45__cpo7advanceE[1];
.global .align 1 .b8 _ZN34_INTERNAL_481fe48b_4_k_cu_38e401f24cuda3std6ranges3__45__cpo9iter_swapE[1];
.global .align 1 .b8 _ZN34_INTERNAL_481fe48b_4_k_cu_38e401f24cuda3std6ranges3__45__cpo4nextE[1];
.global .align 1 .b8 _ZN34_INTERNAL_481fe48b_4_k_cu_38e401f24cuda3std6ranges3__45__cpo4prevE[1];
.global .align 1 .b8 _ZN34_INTERNAL_481fe48b_4_k_cu_38e401f24cuda3std6ranges3__45__cpo4dataE[1];
.global .align 1 .b8 _ZN34_INTERNAL_481fe48b_4_k_cu_38e401f24cuda3std6ranges3__45__cpo5cdataE[1];
.global .align 1 .b8 _ZN34_INTERNAL_481fe48b_4_k_cu_38e401f24cuda3std6ranges3__45__cpo4sizeE[1];
.global .align 1 .b8 _ZN34_INTERNAL_481fe48b_4_k_cu_38e401f24cuda3std6ranges3__45__cpo5ssizeE[1];
.global .align 1 .b8 _ZN34_INTERNAL_481fe48b_4_k_cu_38e401f24cuda3std6ranges3__45__cpo8distanceE[1];
.global .align 1 .b8 _ZN34_INTERNAL_481fe48b_4_k_cu_38e401f26thrust24THRUST_300001_SM_1000_NS8cuda_cub3parE[1];
.global .align 1 .b8 _ZN34_INTERNAL_481fe48b_4_k_cu_38e401f26thrust24THRUST_300001_SM_1000_NS8cuda_cub10par_nosyncE[1];
.global .align 1 .b8 _ZN34_INTERNAL_481fe48b_4_k_cu_38e401f26thrust24THRUST_300001_SM_1000_NS6system6detail10sequential3seqE[1];
.global .align 1 .b8 _ZN34_INTERNAL_481fe48b_4_k_cu_38e401f26thrust24THRUST_300001_SM_1000_NS12placeholders2_1E[1];
.global .align 1 .b8 _ZN34_INTERNAL_481fe48b_4_k_cu_38e401f26thrust24THRUST_300001_SM_1000_NS12placeholders2_2E[1];
.global .align 1 .b8 _ZN34_INTERNAL_481fe48b_4_k_cu_38e401f26thrust24THRUST_300001_SM_1000_NS12placeholders2_3E[1];
.global .align 1 .b8 _ZN34_INTERNAL_481fe48b_4_k_cu_38e401f26thrust24THRUST_300001_SM_1000_NS12placeholders2_4E[1];
.global .align 1 .b8 _ZN34_INTERNAL_481fe48b_4_k_cu_38e401f26thrust24THRUST_300001_SM_1000_NS12placeholders2_5E[1];
.global .align 1 .b8 _ZN34_INTERNAL_481fe48b_4_k_cu_38e401f26thrust24THRUST_300001_SM_1000_NS12placeholders2_6E[1];
.global .align 1 .b8 _ZN34_INTERNAL_481fe48b_4_k_cu_38e401f26thrust24THRUST_300001_SM_1000_NS12placeholders2_7E[1];
.global .align 1 .b8 _ZN34_INTERNAL_481fe48b_4_k_cu_38e401f26thrust24THRUST_300001_SM_1000_NS12placeholders2_8E[1];
.global .align 1 .b8 _ZN34_INTERNAL_481fe48b_4_k_cu_38e401f26thrust24THRUST_300001_SM_1000_NS12placeholders2_9E[1];
.global .align 1 .b8 _ZN34_INTERNAL_481fe48b_4_k_cu_38e401f26thrust24THRUST_300001_SM_1000_NS12placeholders3_10E[1];
.global .align 1 .b8 _ZN34_INTERNAL_481fe48b_4_k_cu_38e401f26thrust24THRUST_300001_SM_1000_NS3seqE[1];

.visible .entry _Z28classify_paired_reads_kernelPKcS0_PKjS2_S2_S2_PKbPK19GPUCompactHashTablePK12TaxonomyNodeS2_PjSB_SB_P24PairedReadClassificationi20ClassificationParams(
	.param .u64 .ptr .align 1 _Z28classify_paired_reads_kernelPKcS0_PKjS2_S2_S2_PKbPK19GPUCompactHashTablePK12TaxonomyNodeS2_PjSB_SB_P24PairedReadClassificationi20ClassificationParams_param_0,
	.param .u64 .ptr .align 1 _Z28classify_paired_reads_kernelPKcS0_PKjS2_S2_S2_PKbPK19GPUCompactHashTablePK12TaxonomyNodeS2_PjSB_SB_P24PairedReadClassificationi20ClassificationParams_param_1,
	.param .u64 .ptr .align 1 _Z28classify_paired_reads_kernelPKcS0_PKjS2_S2_S2_PKbPK19GPUCompactHashTablePK12TaxonomyNodeS2_PjSB_SB_P24PairedReadClassificationi20ClassificationParams_param_2,
	.param .u64 .ptr .align 1 _Z28classify_paired_reads_kernelPKcS0_PKjS2_S2_S2_PKbPK19GPUCompactHashTablePK12TaxonomyNodeS2_PjSB_SB_P24PairedReadClassificationi20ClassificationParams_param_3,
	.param .u64 .ptr .align 1 _Z28classify_paired_reads_kernelPKcS0_PKjS2_S2_S2_PKbPK19GPUCompactHashTablePK12TaxonomyNodeS2_PjSB_SB_P24PairedReadClassificationi20ClassificationParams_param_4,
	.param .u64 .ptr .align 1 _Z28classify_paired_reads_kernelPKcS0_PKjS2_S2_S2_PKbPK19GPUCompactHashTablePK12TaxonomyNodeS2_PjSB_SB_P24PairedReadClassificationi20ClassificationParams_param_5,
	.param .u64 .ptr .align 1 _Z28classify_paired_reads_kernelPKcS0_PKjS2_S2_S2_PKbPK19GPUCompactHashTablePK12TaxonomyNodeS2_PjSB_SB_P24PairedReadClassificationi20ClassificationParams_param_6,
	.param .u64 .ptr .align 1 _Z28classify_paired_reads_kernelPKcS0_PKjS2_S2_S2_PKbPK19GPUCompactHashTablePK12TaxonomyNodeS2_PjSB_SB_P24PairedReadClassificationi20ClassificationParams_param_7,
	.param .u64 .ptr .align 1 _Z28classify_paired_reads_kernelPKcS0_PKjS2_S2_S2_PKbPK19GPUCompactHashTablePK12TaxonomyNodeS2_PjSB_SB_P24PairedReadClassificationi20ClassificationParams_param_8,
	.param .u64 .ptr .align 1 _Z28classify_paired_reads_kernelPKcS0_PKjS2_S2_S2_PKbPK19GPUCompactHashTablePK12TaxonomyNodeS2_PjSB_SB_P24PairedReadClassificationi20ClassificationParams_param_9,
	.param .u64 .ptr .align 1 _Z28classify_paired_reads_kernelPKcS0_PKjS2_S2_S2_PKbPK19GPUCompactHashTablePK12TaxonomyNodeS2_PjSB_SB_P24PairedReadClassificationi20ClassificationParams_param_10,
	.param .u64 .ptr .align 1 _Z28classify_paired_reads_kernelPKcS0_PKjS2_S2_S2_PKbPK19GPUCompactHashTablePK12TaxonomyNodeS2_PjSB_SB_P24PairedReadClassificationi20ClassificationParams_param_11,
	.param .u64 .ptr .align 1 _Z28classify_paired_reads_kernelPKcS0_PKjS2_S2_S2_PKbPK19GPUCompactHashTablePK12TaxonomyNodeS2_PjSB_SB_P24PairedReadClassificationi20ClassificationParams_param_12,
	.param .u64 .ptr .align 1 _Z28classify_paired_reads_kernelPKcS0_PKjS2_S2_S2_PKbPK19GPUCompactHashTablePK12TaxonomyNodeS2_PjSB_SB_P24PairedReadClassificationi20ClassificationParams_param_13,
	.param .u32 _Z28classify_paired_reads_kernelPKcS0_PKjS2_S2_S2_PKbPK19GPUCompactHashTablePK12TaxonomyNodeS2_PjSB_SB_P24PairedReadClassificationi20ClassificationParams_param_14,
	.param .align 4 .b8 _Z28classify_paired_reads_kernelPKcS0_PKjS2_S2_S2_PKbPK19GPUCompactHashTablePK12TaxonomyNodeS2_PjSB_SB_P24PairedReadClassificationi20ClassificationParams_param_15[40]
)
{
	.local .align 16 .b8 	__local_depot0[512];
	.reg .b64 	%SP;
	.reg .b64 	%SPL;
	.reg .pred 	%p<443>;
	.reg .b16 	%rs<25>;
	.reg .b32 	%r<1231>;
	.reg .b32 	%f<25>;
	.reg .b64 	%rd<536>;

	mov.u64 	%SPL, __local_depot0;
	ld.param.f32 	%f12, [_Z28classify_paired_reads_kernelPKcS0_PKjS2_S2_S2_PKbPK19GPUCompactHashTablePK12TaxonomyNodeS2_PjSB_SB_P24PairedReadClassificationi20ClassificationParams_param_15+32];
	ld.param.f32 	%f11, [_Z28classify_paired_reads_kernelPKcS0_PKjS2_S2_S2_PKbPK19GPUCompactHashTablePK12TaxonomyNodeS2_PjSB_SB_P24PairedReadClassificationi20ClassificationParams_param_15+28];
	ld.param.f32 	%f10, [_Z28classify_paired_reads_kernelPKcS0_PKjS2_S2_S2_PKbPK19GPUCompactHashTablePK12TaxonomyNodeS2_PjSB_SB_P24PairedReadClassificationi20ClassificationParams_param_15+12];
	ld.param.u32 	%r637, [_Z28classify_paired_reads_kernelPKcS0_PKjS2_S2_S2_PKbPK19GPUCompactHashTablePK12TaxonomyNodeS2_PjSB_SB_P24PairedReadClassificationi20ClassificationParams_param_15+8];
	ld.param.u32 	%r636, [_Z28classify_paired_reads_kernelPKcS0_PKjS2_S2_S2_PKbPK19GPUCompactHashTablePK12TaxonomyNodeS2_PjSB_SB_P24PairedReadClassificationi20ClassificationParams_param_15+4];
	ld.param.u32 	%r635, [_Z28classify_paired_reads_kernelPKcS0_PKjS2_S2_S2_PKbPK19GPUCompactHashTablePK12TaxonomyNodeS2_PjSB_SB_P24PairedReadClassificationi20ClassificationParams_param_15];
	ld.param.u64 	%rd113, [_Z28classify_paired_reads_kernelPKcS0_PKjS2_S2_S2_PKbPK19GPUCompactHashTablePK12TaxonomyNodeS2_PjSB_SB_P24PairedReadClassificationi20ClassificationParams_param_0];
	ld.param.u64 	%rd114, [_Z28classify_paired_reads_kernelPKcS0_PKjS2_S2_S2_PKbPK19GPUCompactHashTablePK12TaxonomyNodeS2_PjSB_SB_P24PairedReadClassificationi20ClassificationParams_param_1];
	ld.param.u64 	%rd115, [_Z28classify_paired_reads_kernelPKcS0_PKjS2_S2_S2_PKbPK19GPUCompactHashTablePK12TaxonomyNodeS2_PjSB_SB_P24PairedReadClassificationi20ClassificationParams_param_2];
	ld.param.u64 	%rd116, [_Z28classify_paired_reads_kernelPKcS0_PKjS2_S2_S2_PKbPK19GPUCompactHashTablePK12TaxonomyNodeS2_PjSB_SB_P24PairedReadClassificationi20ClassificationParams_param_3];
	ld.param.u64 	%rd117, [_Z28classify_paired_reads_kernelPKcS0_PKjS2_S2_S2_PKbPK19GPUCompactHashTablePK12TaxonomyNodeS2_PjSB_SB_P24PairedReadClassificationi20ClassificationParams_param_4];
	ld.param.u64 	%rd118, [_Z28classify_paired_reads_kernelPKcS0_PKjS2_S2_S2_PKbPK19GPUCompactHashTablePK12TaxonomyNodeS2_PjSB_SB_P24PairedReadClassificationi20ClassificationParams_param_5];
	ld.param.u64 	%rd119, [_Z28classify_paired_reads_kernelPKcS0_PKjS2_S2_S2_PKbPK19GPUCompactHashTablePK12TaxonomyNodeS2_PjSB_SB_P24PairedReadClassificationi20ClassificationParams_param_6];
	ld.param.u64 	%rd121, [_Z28classify_paired_reads_kernelPKcS0_PKjS2_S2_S2_PKbPK19GPUCompactHashTablePK12TaxonomyNodeS2_PjSB_SB_P24PairedReadClassificationi20ClassificationParams_param_7];
	ld.param.u64 	%rd120, [_Z28classify_paired_reads_kernelPKcS0_PKjS2_S2_S2_PKbPK19GPUCompactHashTablePK12TaxonomyNodeS2_PjSB_SB_P24PairedReadClassificationi20ClassificationParams_param_13];
	ld.param.u32 	%r644, [_Z28classify_paired_reads_kernelPKcS0_PKjS2_S2_S2_PKbPK19GPUCompactHashTablePK12TaxonomyNodeS2_PjSB_SB_P24PairedReadClassificationi20ClassificationParams_param_14];
	ld.param.u8 	%rs3, [_Z28classify_paired_reads_kernelPKcS0_PKjS2_S2_S2_PKbPK19GPUCompactHashTablePK12TaxonomyNodeS2_PjSB_SB_P24PairedReadClassificationi20ClassificationParams_param_15+24];
	cvta.to.global.u64 	%rd1, %rd121;
	add.u64 	%rd2, %SPL, 0;
	add.u64 	%rd3, %SPL, 128;
	add.u64 	%rd4, %SPL, 256;
	add.u64 	%rd5, %SPL, 384;
	mov.u32 	%r645, %ctaid.x;
	mov.u32 	%r646, %ntid.x;
	mov.u32 	%r647, %tid.x;
	mad.lo.s32 	%r3, %r645, %r646, %r647;
	setp.ge.s32 	%p4, %r3, %r644;
	@%p4 bra 	$L__BB0_535;
	cvta.to.global.u64 	%rd126, %rd115;
	cvta.to.global.u64 	%rd127, %rd116;
	cvta.to.global.u64 	%rd128, %rd117;
	cvta.to.global.u64 	%rd129, %rd118;
	cvta.to.global.u64 	%rd130, %rd119;
	cvta.to.global.u64 	%rd131, %rd120;
	cvta.to.global.u64 	%rd132, %rd113;
	cvta.to.global.u64 	%rd133, %rd114;
	cvt.s64.s32 	%rd134, %r3;
	mul.wide.s32 	%rd135, %r3, 4;
	add.s64 	%rd136, %rd126, %rd135;
	ld.global.u32 	%rd137, [%rd136];
	add.s64 	%rd6, %rd132, %rd137;
	add.s64 	%rd138, %rd127, %rd135;
	ld.global.u32 	%rd139, [%rd138];
	add.s64 	%rd7, %rd133, %rd139;
	add.s64 	%rd140, %rd128, %rd135;
	ld.global.u32 	%r5, [%rd140];
	add.s64 	%rd141, %rd129, %rd135;
	ld.global.u32 	%r6, [%rd141];
	add.s64 	%rd142, %rd130, %rd134;
	ld.global.u8 	%rs1, [%rd142];
	mul.wide.s32 	%rd143, %r3, 52;
	add.s64 	%rd8, %rd131, %rd143;
	mov.b32 	%r1022, 0;
	st.global.u32 	[%rd8], %r1022;
	st.global.u32 	[%rd8+4], %r1022;
	st.global.u32 	[%rd8+8], %r1022;
	st.global.u32 	[%rd8+12], %r1022;
	st.global.u32 	[%rd8+16], %r1022;
	st.global.u32 	[%rd8+20], %r1022;
	st.global.u32 	[%rd8+24], %r1022;
	st.global.u32 	[%rd8+28], %r1022;
	mov.b16 	%rs8, 0;
	st.global.u8 	[%rd8+32], %rs8;
	st.global.u32 	[%rd8+36], %r1022;
	st.global.u32 	[%rd8+40], %r1022;
	st.global.u32 	[%rd8+44], %r1022;
	st.global.u32 	[%rd8+48], %r1022;
	setp.lt.u32 	%p5, %r5, %r635;
	@%p5 bra 	$L__BB0_230;
	sub.s32 	%r7, %r5, %r635;
	setp.gt.u32 	%p6, %r7, 2147483646;
	@%p6 bra 	$L__BB0_230;
	sub.s32 	%r650, %r635, %r636;
	setp.gt.s32 	%p7, %r650, -1;
	add.s32 	%r8, %r637, 1;
	@%p7 bra 	$L__BB0_12;
	mov.b32 	%r1011, 0;
	mov.u32 	%r1012, %r1011;
$L__BB0_5:
	setp.lt.s32 	%p210, %r635, 1;
	@%p210 bra 	$L__BB0_10;
	mov.b32 	%r1013, 0;
$L__BB0_7:
	add.s32 	%r868, %r1013, %r1012;
	cvt.u64.u32 	%rd351, %r868;
	add.s64 	%rd352, %rd6, %rd351;
	ld.global.u8 	%rs15, [%rd352];
	add.s16 	%rs16, %rs15, -65;
	setp.gt.u16 	%p211, %rs16, 51;
	cvt.u64.u16 	%rd350, %rs16;
	@%p211 bra 	$L__BB0_11;
	cvt.u32.u64 	%r869, %rd350;
	mov.b64 	%rd353, 1;
	shl.b64 	%rd354, %rd353, %r869;
	and.b64  	%rd355, %rd354, 2252096166953029;
	setp.ne.s64 	%p212, %rd355, 0;
	@%p212 bra 	$L__BB0_9;
	bra.uni 	$L__BB0_11;
$L__BB0_9:
	add.s32 	%r1013, %r1013, 1;
	setp.ne.s32 	%p213, %r1013, %r635;
	@%p213 bra 	$L__BB0_7;
$L__BB0_10:
	add.s32 	%r1011, %r1011, 1;
	st.global.u32 	[%rd8+16], %r1011;
$L__BB0_11:
	add.s32 	%r15, %r1012, 1;
	setp.eq.s32 	%p214, %r1012, %r7;
	mov.b32 	%r1022, 0;
	mov.u32 	%r1012, %r15;
	@%p214 bra 	$L__BB0_230;
	bra.uni 	$L__BB0_5;
$L__BB0_12:
	setp.lt.s32 	%p8, %r637, 1;
	@%p8 bra 	$L__BB0_131;
	add.s32 	%r16, %r650, 1;
	mov.b32 	%r1021, 0;
	mov.u32 	%r1016, %r1021;
	mov.u32 	%r1022, %r1021;
$L__BB0_14:
	mov.u32 	%r18, %r1016;
	setp.lt.s32 	%p105, %r635, 1;
	@%p105 bra 	$L__BB0_19;
	mov.b32 	%r1018, 0;
$L__BB0_16:
	add.s32 	%r749, %r1018, %r18;
	cvt.u64.u32 	%rd236, %r749;
	add.s64 	%rd237, %rd6, %rd236;
	ld.global.u8 	%rs12, [%rd237];
	add.s16 	%rs13, %rs12, -65;
	setp.gt.u16 	%p106, %rs13, 51;
	cvt.u64.u16 	%rd235, %rs13;
	@%p106 bra 	$L__BB0_97;
	cvt.u32.u64 	%r750, %rd235;
	mov.b64 	%rd238, 1;
	shl.b64 	%rd239, %rd238, %r750;
	and.b64  	%rd240, %rd239, 2252096166953029;
	setp.ne.s64 	%p107, %rd240, 0;
	@%p107 bra 	$L__BB0_18;
	bra.uni 	$L__BB0_97;
$L__BB0_18:
	add.s32 	%r1018, %r1018, 1;
	setp.ne.s32 	%p108, %r1018, %r635;
	@%p108 bra 	$L__BB0_16;
$L__BB0_19:
	setp.lt.s32 	%p109, %r636, 1;
	add.s32 	%r1021, %r1021, 1;
	st.global.u32 	[%rd8+16], %r1021;
	mov.b64 	%rd501, 0;
	@%p109 bra 	$L__BB0_130;
	mov.b64 	%rd501, -1;
	mov.b32 	%r1023, 0;
$L__BB0_21:
	add.s32 	%r753, %r1023, %r18;
	cvt.u64.u32 	%rd11, %r753;
	mov.b64 	%rd490, 0;
	mov.b32 	%r1024, 0;
$L__BB0_22:
	cvt.u64.u32 	%rd245, %r1024;
	add.s64 	%rd246, %rd245, %rd11;
	add.s64 	%rd247, %rd6, %rd246;
	ld.global.u8 	%rs14, [%rd247];
	mov.b64 	%rd491, 0;
	setp.gt.s16 	%p110, %rs14, 96;
	@%p110 bra 	$L__BB0_100;
	setp.gt.s16 	%p116, %rs14, 70;
	@%p116 bra 	$L__BB0_98;
	setp.eq.s16 	%p119, %rs14, 65;
	@%p119 bra 	$L__BB0_108;
	setp.eq.s16 	%p120, %rs14, 67;
	@%p120 bra 	$L__BB0_103;
	bra.uni 	$L__BB0_129;
$L__BB0_26:
	shr.u64 	%rd277, %rd501, 32;
	cvt.u32.u64 	%r779, %rd501;
	cvt.u32.u64 	%r780, %rd277;
	xor.b32  	%r781, %r780, %r779;
	shl.b32 	%r782, %r781, 10;
	add.s32 	%r783, %r782, %r781;
	shr.u32 	%r784, %r783, 6;
	xor.b32  	%r785, %r784, %r783;
	shl.b32 	%r786, %r785, 3;
	add.s32 	%r787, %r786, %r785;
	shr.u32 	%r788, %r787, 11;
	xor.b32  	%r789, %r788, %r787;
	shl.b32 	%r790, %r789, 15;
	add.s32 	%r791, %r790, %r789;
	and.b32  	%r23, %r791, 2147483647;
	ld.global.u32 	%r24, [%rd1+12];
	and.b32  	%r25, %r24, %r23;
	ld.global.u32 	%r26, [%rd1+16];
	ld.global.u64 	%rd278, [%rd1];
	cvta.to.global.u64 	%rd9, %rd278;
	mul.wide.u32 	%rd279, %r25, 4;
	add.s64 	%rd280, %rd9, %rd279;
	ld.global.u32 	%r1019, [%rd280];
	setp.eq.s32 	%p134, %r1019, 0;
	@%p134 bra 	$L__BB0_97;
	shr.u32 	%r792, %r1019, %r26;
	shr.u32 	%r28, %r23, %r26;
	setp.eq.s32 	%p135, %r792, %r28;
	@%p135 bra 	$L__BB0_89;
	add.s32 	%r793, %r25, 1;
	and.b32  	%r29, %r24, %r793;
	mul.wide.u32 	%rd281, %r29, 4;
	add.s64 	%rd282, %rd9, %rd281;
	ld.global.u32 	%r1019, [%rd282];
	setp.eq.s32 	%p136, %r1019, 0;
	@%p136 bra 	$L__BB0_97;
	shr.u32 	%r794, %r1019, %r26;
	setp.eq.s32 	%p137, %r794, %r28;
	@%p137 bra 	$L__BB0_89;
	add.s32 	%r795, %r29, 1;
	and.b32  	%r31, %r24, %r795;
	mul.wide.u32 	%rd283, %r31, 4;
	add.s64 	%rd284, %rd9, %rd283;
	ld.global.u32 	%r1019, [%rd284];
	setp.eq.s32 	%p138, %r1019, 0;
	@%p138 bra 	$L__BB0_97;
	shr.u32 	%r796, %r1019, %r26;
	setp.eq.s32 	%p139, %r796, %r28;
	@%p139 bra 	$L__BB0_89;
	add.s32 	%r797, %r31, 1;
	and.b32  	%r33, %r24, %r797;
	mul.wide.u32 	%rd285, %r33, 4;
	add.s64 	%rd286, %rd9, %rd285;
	ld.global.u32 	%r1019, [%rd286];
	setp.eq.s32 	%p140, %r1019, 0;
	@%p140 bra 	$L__BB0_97;
	shr.u32 	%r798, %r1019, %r26;
	setp.eq.s32 	%p141, %r798, %r28;
	@%p141 bra 	$L__BB0_89;
	add.s32 	%r799, %r33, 1;
	and.b32  	%r35, %r24, %r799;
	mul.wide.u32 	%rd287, %r35, 4;
	add.s64 	%rd288, %rd9, %rd287;
	ld.global.u32 	%r1019, [%rd288];
	setp.eq.s32 	%p142, %r1019, 0;
	@%p142 bra 	$L__BB0_97;
	shr.u32 	%r800, %r1019, %r26;
	setp.eq.s32 	%p143, %r800, %r28;
	@%p143 bra 	$L__BB0_89;
	add.s32 	%r801, %r35, 1;
	and.b32  	%r37, %r24, %r801;
	mul.wide.u32 	%rd289, %r37, 4;
	add.s64 	%rd290, %rd9, %rd289;
	ld.global.u32 	%r1019, [%rd290];
	setp.eq.s32 	%p144, %r1019, 0;
	@%p144 bra 	$L__BB0_97;
	shr.u32 	%r802, %r1019, %r26;
	setp.eq.s32 	%p145, %r802, %r28;
	@%p145 bra 	$L__BB0_89;
	add.s32 	%r803, %r37, 1;
	and.b32  	%r39, %r24, %r803;
	mul.wide.u32 	%rd291, %r39, 4;
	add.s64 	%rd292, %rd9, %rd291;
	ld.global.u32 	%r1019, [%rd292];
	setp.eq.s32 	%p146, %r1019, 0;
	@%p146 bra 	$L__BB0_97;
	shr.u32 	%r804, %r1019, %r26;
	setp.eq.s32 	%p147, %r804, %r28;
	@%p147 bra 	$L__BB0_89;
	add.s32 	%r805, %r39, 1;
	and.b32  	%r41, %r24, %r805;
	mul.wide.u32 	%rd293, %r41, 4;
	add.s64 	%rd294, %rd9, %rd293;
	ld.global.u32 	%r1019, [%rd294];
	setp.eq.s32 	%p148, %r1019, 0;
	@%p148 bra 	$L__BB0_97;
	shr.u32 	%r806, %r1019, %r26;
	setp.eq.s32 	%p149, %r806, %r28;
	@%p149 bra 	$L__BB0_89;
	add.s32 	%r807, %r41, 1;
	and.b32  	%r43, %r24, %r807;
	mul.wide.u32 	%rd295, %r43, 4;
	add.s64 	%rd296, %rd9, %rd295;
	ld.global.u32 	%r1019, [%rd296];
	setp.eq.s32 	%p150, %r1019, 0;
	@%p150 bra 	$L__BB0_97;
	shr.u32 	%r808, %r1019, %r26;
	setp.eq.s32 	%p151, %r808, %r28;
	@%p151 bra 	$L__BB0_89;
	add.s32 	%r809, %r43, 1;
	and.b32  	%r45, %r24, %r809;
	mul.wide.u32 	%rd297, %r45, 4;
	add.s64 	%rd298, %rd9, %rd297;
	ld.global.u32 	%r1019, [%rd298];
	setp.eq.s32 	%p152, %r1019, 0;
	@%p152 bra 	$L__BB0_97;
	shr.u32 	%r810, %r1019, %r26;
	setp.eq.s32 	%p153, %r810, %r28;
	@%p153 bra 	$L__BB0_89;
	add.s32 	%r811, %r45, 1;
	and.b32  	%r47, %r24, %r811;
	mul.wide.u32 	%rd299, %r47, 4;
	add.s64 	%rd300, %rd9, %rd299;
	ld.global.u32 	%r1019, [%rd300];
	setp.eq.s32 	%p154, %r1019, 0;
	@%p154 bra 	$L__BB0_97;
	shr.u32 	%r812, %r1019, %r26;
	setp.eq.s32 	%p155, %r812, %r28;
	@%p155 bra 	$L__BB0_89;
	add.s32 	%r813, %r47, 1;
	and.b32  	%r49, %r24, %r813;
	mul.wide.u32 	%rd301, %r49, 4;
	add.s64 	%rd302, %rd9, %rd301;
	ld.global.u32 	%r1019, [%rd302];
	setp.eq.s32 	%p156, %r1019, 0;
	@%p156 bra 	$L__BB0_97;
	shr.u32 	%r814, %r1019, %r26;
	setp.eq.s32 	%p157, %r814, %r28;
	@%p157 bra 	$L__BB0_89;
	add.s32 	%r815, %r49, 1;
	and.b32  	%r51, %r24, %r815;
	mul.wide.u32 	%rd303, %r51, 4;
	add.s64 	%rd304, %rd9, %rd303;
	ld.global.u32 	%r1019, [%rd304];
	setp.eq.s32 	%p158, %r1019, 0;
	@%p158 bra 	$L__BB0_97;
	shr.u32 	%r816, %r1019, %r26;
	setp.eq.s32 	%p159, %r816, %r28;
	@%p159 bra 	$L__BB0_89;
	add.s32 	%r817, %r51, 1;
	and.b32  	%r53, %r24, %r817;
	mul.wide.u32 	%rd305, %r53, 4;
	add.s64 	%rd306, %rd9, %rd305;
	ld.global.u32 	%r1019, [%rd306];
	setp.eq.s32 	%p160, %r1019, 0;
	@%p160 bra 	$L__BB0_97;
	shr.u32 	%r818, %r1019, %r26;
	setp.eq.s32 	%p161, %r818, %r28;
	@%p161 bra 	$L__BB0_89;
	add.s32 	%r819, %r53, 1;
	and.b32  	%r55, %r24, %r819;
	mul.wide.u32 	%rd307, %r55, 4;
	add.s64 	%rd308, %rd9, %rd307;
	ld.global.u32 	%r1019, [%rd308];
	setp.eq.s32 	%p162, %r1019, 0;
	@%p162 bra 	$L__BB0_97;
	shr.u32 	%r820, %r1019, %r26;
	setp.eq.s32 	%p163, %r820, %r28;
	@%p163 bra 	$L__BB0_89;
	add.s32 	%r821, %r55, 1;
	and.b32  	%r57, %r24, %r821;
	mul.wide.u32 	%rd309, %r57, 4;
	add.s64 	%rd310, %rd9, %rd309;
	ld.global.u32 	%r1019, [%rd310];
	setp.eq.s32 	%p164, %r1019, 0;
	@%p164 bra 	$L__BB0_97;
	shr.u32 	%r822, %r1019, %r26;
	setp.eq.s32 	%p165, %r822, %r28;
	@%p165 bra 	$L__BB0_89;
	add.s32 	%r823, %r57, 1;
	and.b32  	%r59, %r24, %r823;
	mul.wide.u32 	%rd311, %r59, 4;
	add.s64 	%rd312, %rd9, %rd311;
	ld.global.u32 	%r1019, [%rd312];
	setp.eq.s32 	%p166, %r1019, 0;
	@%p166 bra 	$L__BB0_97;
	shr.u32 	%r824, %r1019, %r26;
	setp.eq.s32 	%p167, %r824, %r28;
	@%p167 bra 	$L__BB0_89;
	add.s32 	%r825, %r59, 1;
	and.b32  	%r61, %r24, %r825;
	mul.wide.u32 	%rd313, %r61, 4;
	add.s64 	%rd314, %rd9, %rd313;
	ld.global.u32 	%r1019, [%rd314];
	setp.eq.s32 	%p168, %r1019, 0;
	@%p168 bra 	$L__BB0_97;
	shr.u32 	%r826, %r1019, %r26;
	setp.eq.s32 	%p169, %r826, %r28;
	@%p169 bra 	$L__BB0_89;
	add.s32 	%r827, %r61, 1;
	and.b32  	%r63, %r24, %r827;
	mul.wide.u32 	%rd315, %r63, 4;
	add.s64 	%rd316, %rd9, %rd315;
	ld.global.u32 	%r1019, [%rd316];
	setp.eq.s32 	%p170, %r1019, 0;
	@%p170 bra 	$L__BB0_97;
	shr.u32 	%r828, %r1019, %r26;
	setp.eq.s32 	%p171, %r828, %r28;
	@%p171 bra 	$L__BB0_89;
	add.s32 	%r829, %r63, 1;
	and.b32  	%r65, %r24, %r829;
	mul.wide.u32 	%rd317, %r65, 4;
	add.s64 	%rd318, %rd9, %rd317;
	ld.global.u32 	%r1019, [%rd318];
	setp.eq.s32 	%p172, %r1019, 0;
	@%p172 bra 	$L__BB0_97;
	shr.u32 	%r830, %r1019, %r26;
	setp.eq.s32 	%p173, %r830, %r28;
	@%p173 bra 	$L__BB0_89;
	add.s32 	%r831, %r65, 1;
	and.b32  	%r67, %r24, %r831;
	mul.wide.u32 	%rd319, %r67, 4;
	add.s64 	%rd320, %rd9, %rd319;
	ld.global.u32 	%r1019, [%rd320];
	setp.eq.s32 	%p174, %r1019, 0;
	@%p174 bra 	$L__BB0_97;
	shr.u32 	%r832, %r1019, %r26;
	setp.eq.s32 	%p175, %r832, %r28;
	@%p175 bra 	$L__BB0_89;
	add.s32 	%r833, %r67, 1;
	and.b32  	%r69, %r24, %r833;
	mul.wide.u32 	%rd321, %r69, 4;
	add.s64 	%rd322, %rd9, %rd321;
	ld.global.u32 	%r1019, [%rd322];
	setp.eq.s32 	%p176, %r1019, 0;
	@%p176 bra 	$L__BB0_97;
	shr.u32 	%r834, %r1019, %r26;
	setp.eq.s32 	%p177, %r834, %r28;
	@%p177 bra 	$L__BB0_89;
	add.s32 	%r835, %r69, 1;
	and.b32  	%r71, %r24, %r835;
	mul.wide.u32 	%rd323, %r71, 4;
	add.s64 	%rd324, %rd9, %rd323;
	ld.global.u32 	%r1019, [%rd324];
	setp.eq.s32 	%p178, %r1019, 0;
	@%p178 bra 	$L__BB0_97;
	shr.u32 	%r836, %r1019, %r26;
	setp.eq.s32 	%p179, %r836, %r28;
	@%p179 bra 	$L__BB0_89;
	add.s32 	%r837, %r71, 1;
	and.b32  	%r73, %r24, %r837;
	mul.wide.u32 	%rd325, %r73, 4;
	add.s64 	%rd326, %rd9, %rd325;
	ld.global.u32 	%r1019, [%rd326];
	setp.eq.s32 	%p180, %r1019, 0;
	@%p180 bra 	$L__BB0_97;
	shr.u32 	%r838, %r1019, %r26;
	setp.eq.s32 	%p181, %r838, %r28;
	@%p181 bra 	$L__BB0_89;
	add.s32 	%r839, %r73, 1;
	and.b32  	%r75, %r24, %r839;
	mul.wide.u32 	%rd327, %r75, 4;
	add.s64 	%rd328, %rd9, %rd327;
	ld.global.u32 	%r1019, [%rd328];
	setp.eq.s32 	%p182, %r1019, 0;
	@%p182 bra 	$L__BB0_97;
	shr.u32 	%r840, %r1019, %r26;
	setp.eq.s32 	%p183, %r840, %r28;
	@%p183 bra 	$L__BB0_89;
	add.s32 	%r841, %r75, 1;
	and.b32  	%r77, %r24, %r841;
	mul.wide.u32 	%rd329, %r77, 4;
	add.s64 	%rd330, %rd9, %rd329;
	ld.global.u32 	%r1019, [%rd330];
	setp.eq.s32 	%p184, %r1019, 0;
	@%p184 bra 	$L__BB0_97;
	shr.u32 	%r842, %r1019, %r26;
	setp.eq.s32 	%p185, %r842, %r28;
	@%p185 bra 	$L__BB0_89;
	add.s32 	%r843, %r77, 1;
	and.b32  	%r79, %r24, %r843;
	mul.wide.u32 	%rd331, %r79, 4;
	add.s64 	%rd332, %rd9, %rd331;
	ld.global.u32 	%r1019, [%rd332];
	setp.eq.s32 	%p186, %r1019, 0;
	@%p186 bra 	$L__BB0_97;
	shr.u32 	%r844, %r1019, %r26;
	setp.eq.s32 	%p187, %r844, %r28;
	@%p187 bra 	$L__BB0_89;
	add.s32 	%r845, %r79, 1;
	and.b32  	%r81, %r24, %r845;
	mul.wide.u32 	%rd333, %r81, 4;
	add.s64 	%rd334, %rd9, %rd333;
	ld.global.u32 	%r1019, [%rd334];
	setp.eq.s32 	%p188, %r1019, 0;
	@%p188 bra 	$L__BB0_97;
	shr.u32 	%r846, %r1019, %r26;
	setp.eq.s32 	%p189, %r846, %r28;
	@%p189 bra 	$L__BB0_89;
	add.s32 	%r847, %r81, 1;
	and.b32  	%r83, %r24, %r847;
	mul.wide.u32 	%rd335, %r83, 4;
	add.s64 	%rd336, %rd9, %rd335;
	ld.global.u32 	%r1019, [%rd336];
	setp.eq.s32 	%p190, %r1019, 0;
	@%p190 bra 	$L__BB0_97;
	shr.u32 	%r848, %r1019, %r26;
	setp.eq.s32 	%p191, %r848, %r28;
	@%p191 bra 	$L__BB0_89;
	add.s32 	%r849, %r83, 1;
	and.b32  	%r85, %r24, %r849;
	mul.wide.u32 	%rd337, %r85, 4;
	add.s64 	%rd338, %rd9, %rd337;
	ld.global.u32 	%r1019, [%rd338];
	setp.eq.s32 	%p192, %r1019, 0;
	@%p192 bra 	$L__BB0_97;
	shr.u32 	%r850, %r1019, %r26;
	setp.eq.s32 	%p193, %r850, %r28;
	@%p193 bra 	$L__BB0_89;
	add.s32 	%r851, %r85, 1;
	and.b32  	%r87, %r24, %r851;
	mul.wide.u32 	%rd339, %r87, 4;
	add.s64 	%rd340, %rd9, %rd339;
	ld.global.u32 	%r1019, [%rd340];
	setp.eq.s32 	%p194, %r1019, 0;
	@%p194 bra 	$L__BB0_97;
	shr.u32 	%r852, %r1019, %r26;
	setp.eq.s32 	%p195, %r852, %r28;
	@%p195 bra 	$L__BB0_89;
	add.s32 	%r853, %r87, 1;
	and.b32  	%r854, %r24, %r853;
	mul.wide.u32 	%rd341, %r854, 4;
	add.s64 	%rd342, %rd9, %rd341;
	ld.global.u32 	%r1019, [%rd342];
	setp.eq.s32 	%p196, %r1019, 0;
	shr.u32 	%r855, %r1019, %r26;
	setp.ne.s32 	%p197, %r855, %r28;
	or.pred  	%p198, %p196, %p197;
	@%p198 bra 	$L__BB0_97;
$L__BB0_89:
	mov.b32 	%r858, -1;
	shl.b32 	%r859, %r858, %r26;
	not.b32 	%r860, %r859;
	and.b32  	%r91, %r1019, %r860;
	setp.eq.s32 	%p199, %r91, 0;
	@%p199 bra 	$L__BB0_97;
	setp.lt.s32 	%p201, %r1022, 1;
	mov.pred 	%p440, -1;
	@%p201 bra 	$L__BB0_95;
	mov.b32 	%r1020, 0;
$L__BB0_92:
	mul.wide.u32 	%rd343, %r1020, 4;
	add.s64 	%rd344, %rd2, %rd343;
	ld.local.u32 	%r862, [%rd344];
	setp.eq.s32 	%p202, %r862, %r91;
	@%p202 bra 	$L__BB0_94;
	add.s32 	%r1020, %r1020, 1;
	setp.eq.s32 	%p204, %r1020, %r1022;
	@%p204 bra 	$L__BB0_95;
	bra.uni 	$L__BB0_92;
$L__BB0_94:
	add.s64 	%rd346, %rd3, %rd343;
	ld.local.u32 	%r863, [%rd346];
	add.s32 	%r864, %r863, 1;
	st.local.u32 	[%rd346], %r864;
	mov.pred 	%p440, 0;
$L__BB0_95:
	setp.gt.s32 	%p206, %r1022, 31;
	not.pred 	%p207, %p440;
	or.pred  	%p208, %p206, %p207;
	@%p208 bra 	$L__BB0_97;
	mul.wide.s32 	%rd347, %r1022, 4;
	add.s64 	%rd348, %rd2, %rd347;
	st.local.u32 	[%rd348], %r91;
	add.s64 	%rd349, %rd3, %rd347;
	mov.b32 	%r865, 1;
	st.local.u32 	[%rd349], %r865;
	add.s32 	%r1022, %r1022, 1;
$L__BB0_97:
	add.s32 	%r1016, %r18, 1;
	setp.eq.s32 	%p209, %r18, %r7;
	@%p209 bra 	$L__BB0_230;
	bra.uni 	$L__BB0_14;
$L__BB0_98:
	setp.eq.s16 	%p117, %rs14, 71;
	@%p117 bra 	$L__BB0_107;
	setp.eq.s16 	%p118, %rs14, 84;
	@%p118 bra 	$L__BB0_106;
	bra.uni 	$L__BB0_129;
$L__BB0_100:
	setp.gt.s16 	%p111, %rs14, 102;
	@%p111 bra 	$L__BB0_104;
	setp.eq.s16 	%p114, %rs14, 97;
	@%p114 bra 	$L__BB0_108;
	setp.eq.s16 	%p115, %rs14, 99;
	@%p115 bra 	$L__BB0_103;
	bra.uni 	$L__BB0_129;
$L__BB0_103:
	mov.b64 	%rd491, 1;
	bra.uni 	$L__BB0_108;
$L__BB0_104:
	setp.eq.s16 	%p112, %rs14, 103;
	@%p112 bra 	$L__BB0_107;
	setp.ne.s16 	%p113, %rs14, 116;
	@%p113 bra 	$L__BB0_129;
$L__BB0_106:
	mov.b64 	%rd491, 3;
	bra.uni 	$L__BB0_108;
$L__BB0_107:
	mov.b64 	%rd491, 2;
$L__BB0_108:
	shl.b64 	%rd251, %rd490, 2;
	or.b64  	%rd490, %rd491, %rd251;
	add.s32 	%r1024, %r1024, 1;
	setp.ne.s32 	%p121, %r1024, %r636;
	@%p121 bra 	$L__BB0_22;
	setp.eq.s64 	%p122, %rd490, -1;
	@%p122 bra 	$L__BB0_129;
	mov.b64 	%rd493, 0;
	mov.b32 	%r1025, 0;
	mov.u32 	%r1027, %r1025;
$L__BB0_111:
	rem.u32 	%r755, %r1025, %r8;
	setp.eq.s32 	%p123, %r755, 0;
	@%p123 bra 	$L__BB0_113;
	shl.b32 	%r756, %r1025, 1;
	shr.u64 	%rd253, %rd490, %r756;
	and.b64  	%rd254, %rd253, 3;
	shl.b32 	%r757, %r1027, 1;
	shl.b64 	%rd255, %rd254, %r757;
	or.b64  	%rd493, %rd255, %rd493;
	add.s32 	%r1027, %r1027, 1;
$L__BB0_113:
	add.s32 	%r105, %r1025, 1;
	rem.u32 	%r758, %r105, %r8;
	setp.eq.s32 	%p124, %r758, 0;
	@%p124 bra 	$L__BB0_115;
	shl.b32 	%r759, %r105, 1;
	shr.u64 	%rd256, %rd490, %r759;
	and.b64  	%rd257, %rd256, 3;
	shl.b32 	%r760, %r1027, 1;
	shl.b64 	%rd258, %rd257, %r760;
	or.b64  	%rd493, %rd258, %rd493;
	add.s32 	%r1027, %r1027, 1;
$L__BB0_115:
	add.s32 	%r108, %r1025, 2;
	rem.u32 	%r761, %r108, %r8;
	setp.eq.s32 	%p125, %r761, 0;
	@%p125 bra 	$L__BB0_117;
	shl.b32 	%r762, %r108, 1;
	shr.u64 	%rd259, %rd490, %r762;
	and.b64  	%rd260, %rd259, 3;
	shl.b32 	%r763, %r1027, 1;
	shl.b64 	%rd261, %rd260, %r763;
	or.b64  	%rd493, %rd261, %rd493;
	add.s32 	%r1027, %r1027, 1;
$L__BB0_117:
	add.s32 	%r111, %r1025, 3;
	rem.u32 	%r764, %r111, %r8;
	setp.eq.s32 	%p126, %r764, 0;
	@%p126 bra 	$L__BB0_119;
	shl.b32 	%r765, %r111, 1;
	shr.u64 	%rd262, %rd490, %r765;
	and.b64  	%rd263, %rd262, 3;
	shl.b32 	%r766, %r1027, 1;
	shl.b64 	%rd264, %rd263, %r766;
	or.b64  	%rd493, %rd264, %rd493;
	add.s32 	%r1027, %r1027, 1;
$L__BB0_119:
	add.s32 	%r114, %r1025, 4;
	rem.u32 	%r767, %r114, %r8;
	setp.eq.s32 	%p127, %r767, 0;
	@%p127 bra 	$L__BB0_121;
	shl.b32 	%r768, %r114, 1;
	shr.u64 	%rd265, %rd490, %r768;
	and.b64  	%rd266, %rd265, 3;
	shl.b32 	%r769, %r1027, 1;
	shl.b64 	%rd267, %rd266, %r769;
	or.b64  	%rd493, %rd267, %rd493;
	add.s32 	%r1027, %r1027, 1;
$L__BB0_121:
	add.s32 	%r117, %r1025, 5;
	rem.u32 	%r770, %r117, %r8;
	setp.eq.s32 	%p128, %r770, 0;
	@%p128 bra 	$L__BB0_123;
	shl.b32 	%r771, %r117, 1;
	shr.u64 	%rd268, %rd490, %r771;
	and.b64  	%rd269, %rd268, 3;
	shl.b32 	%r772, %r1027, 1;
	shl.b64 	%rd270, %rd269, %r772;
	or.b64  	%rd493, %rd270, %rd493;
	add.s32 	%r1027, %r1027, 1;
$L__BB0_123:
	add.s32 	%r120, %r1025, 6;
	rem.u32 	%r773, %r120, %r8;
	setp.eq.s32 	%p129, %r773, 0;
	@%p129 bra 	$L__BB0_125;
	shl.b32 	%r774, %r120, 1;
	shr.u64 	%rd271, %rd490, %r774;
	and.b64  	%rd272, %rd271, 3;
	shl.b32 	%r775, %r1027, 1;
	shl.b64 	%rd273, %rd272, %r775;
	or.b64  	%rd493, %rd273, %rd493;
	add.s32 	%r1027, %r1027, 1;
$L__BB0_125:
	add.s32 	%r123, %r1025, 7;
	rem.u32 	%r776, %r123, %r8;
	setp.eq.s32 	%p130, %r776, 0;
	@%p130 bra 	$L__BB0_127;
	shl.b32 	%r777, %r123, 1;
	shr.u64 	%rd274, %rd490, %r777;
	and.b64  	%rd275, %rd274, 3;
	shl.b32 	%r778, %r1027, 1;
	shl.b64 	%rd276, %rd275, %r778;
	or.b64  	%rd493, %rd276, %rd493;
	add.s32 	%r1027, %r1027, 1;
$L__BB0_127:
	add.s32 	%r1025, %r1025, 8;
	setp.ne.s32 	%p131, %r1025, 32;
	@%p131 bra 	$L__BB0_111;
	min.u64 	%rd501, %rd493, %rd501;
$L__BB0_129:
	add.s32 	%r1023, %r1023, 1;
	setp.ne.s32 	%p132, %r1023, %r16;
	@%p132 bra 	$L__BB0_21;
$L__BB0_130:
	setp.eq.s64 	%p133, %rd501, -1;
	@%p133 bra 	$L__BB0_97;
	bra.uni 	$L__BB0_26;
$L__BB0_131:
	add.s32 	%r128, %r650, 1;
	mov.b32 	%r1043, 0;
	mov.u32 	%r1036, %r1043;
	mov.u32 	%r1022, %r1043;
$L__BB0_132:
	mov.u32 	%r130, %r1036;
	setp.lt.s32 	%p9, %r635, 1;
	@%p9 bra 	$L__BB0_137;
	mov.b32 	%r1038, 0;
$L__BB0_134:
	add.s32 	%r654, %r1038, %r130;
	cvt.u64.u32 	%rd145, %r654;
	add.s64 	%rd146, %rd6, %rd145;
	ld.global.u8 	%rs9, [%rd146];
	add.s16 	%rs10, %rs9, -65;
	setp.gt.u16 	%p10, %rs10, 51;
	cvt.u64.u16 	%rd144, %rs10;
	@%p10 bra 	$L__BB0_229;
	cvt.u32.u64 	%r655, %rd144;
	mov.b64 	%rd147, 1;
	shl.b64 	%rd148, %rd147, %r655;
	and.b64  	%rd149, %rd148, 2252096166953029;
	setp.ne.s64 	%p11, %rd149, 0;
	@%p11 bra 	$L__BB0_136;
	bra.uni 	$L__BB0_229;
$L__BB0_136:
	add.s32 	%r1038, %r1038, 1;
	setp.ne.s32 	%p12, %r1038, %r635;
	@%p12 bra 	$L__BB0_134;
$L__BB0_137:
	setp.lt.s32 	%p13, %r636, 1;
	add.s32 	%r1043, %r1043, 1;
	st.global.u32 	[%rd8+16], %r1043;
	mov.b64 	%rd506, 0;
	@%p13 bra 	$L__BB0_157;
	mov.b64 	%rd506, -1;
	mov.b32 	%r1039, 0;
$L__BB0_139:
	add.s32 	%r658, %r1039, %r130;
	cvt.u64.u32 	%rd36, %r658;
	mov.b64 	%rd504, 0;
	mov.b32 	%r1040, 0;
$L__BB0_140:
	cvt.u64.u32 	%rd154, %r1040;
	add.s64 	%rd155, %rd154, %rd36;
	add.s64 	%rd156, %rd6, %rd155;
	ld.global.u8 	%rs11, [%rd156];
	mov.b64 	%rd505, 0;
	setp.gt.s16 	%p14, %rs11, 96;
	@%p14 bra 	$L__BB0_146;
	setp.gt.s16 	%p20, %rs11, 70;
	@%p20 bra 	$L__BB0_144;
	setp.eq.s16 	%p23, %rs11, 65;
	@%p23 bra 	$L__BB0_154;
	setp.eq.s16 	%p24, %rs11, 67;
	@%p24 bra 	$L__BB0_149;
	bra.uni 	$L__BB0_156;
$L__BB0_144:
	setp.eq.s16 	%p21, %rs11, 71;
	@%p21 bra 	$L__BB0_153;
	setp.eq.s16 	%p22, %rs11, 84;
	@%p22 bra 	$L__BB0_152;
	bra.uni 	$L__BB0_156;
$L__BB0_146:
	setp.gt.s16 	%p15, %rs11, 102;
	@%p15 bra 	$L__BB0_150;
	setp.eq.s16 	%p18, %rs11, 97;
	@%p18 bra 	$L__BB0_154;
	setp.eq.s16 	%p19, %rs11, 99;
	@%p19 bra 	$L__BB0_149;
	bra.uni 	$L__BB0_156;
$L__BB0_149:
	mov.b64 	%rd505, 1;
	bra.uni 	$L__BB0_154;
$L__BB0_150:
	setp.eq.s16 	%p16, %rs11, 103;
	@%p16 bra 	$L__BB0_153;
	setp.ne.s16 	%p17, %rs11, 116;
	@%p17 bra 	$L__BB0_156;
$L__BB0_152:
	mov.b64 	%rd505, 3;
	bra.uni 	$L__BB0_154;
$L__BB0_153:
	mov.b64 	%rd505, 2;
$L__BB0_154:
	shl.b64 	%rd160, %rd504, 2;
	or.b64  	%rd504, %rd505, %rd160;
	add.s32 	%r1040, %r1040, 1;
	setp.ne.s32 	%p25, %r1040, %r636;
	@%p25 bra 	$L__BB0_140;
	setp.eq.s64 	%p26, %rd504, -1;
	min.u64 	%rd161, %rd504, %rd506;
	selp.b64 	%rd506, %rd506, %rd161, %p26;
$L__BB0_156:
	add.s32 	%r1039, %r1039, 1;
	setp.ne.s32 	%p27, %r1039, %r128;
	@%p27 bra 	$L__BB0_139;
$L__BB0_157:
	setp.eq.s64 	%p28, %rd506, -1;
	@%p28 bra 	$L__BB0_229;
	shr.u64 	%rd162, %rd506, 32;
	cvt.u32.u64 	%r659, %rd506;
	cvt.u32.u64 	%r660, %rd162;
	xor.b32  	%r661, %r660, %r659;
	shl.b32 	%r662, %r661, 10;
	add.s32 	%r663, %r662, %r661;
	shr.u32 	%r664, %r663, 6;
	xor.b32  	%r665, %r664, %r663;
	shl.b32 	%r666, %r665, 3;
	add.s32 	%r667, %r666, %r665;
	shr.u32 	%r668, %r667, 11;
	xor.b32  	%r669, %r668, %r667;
	shl.b32 	%r670, %r669, 15;
	add.s32 	%r671, %r670, %r669;
	and.b32  	%r139, %r671, 2147483647;
	ld.global.u32 	%r140, [%rd1+12];
	and.b32  	%r141, %r140, %r139;
	ld.global.u32 	%r142, [%rd1+16];
	ld.global.u64 	%rd163, [%rd1];
	cvta.to.global.u64 	%rd43, %rd163;
	mul.wide.u32 	%rd164, %r141, 4;
	add.s64 	%rd165, %rd43, %rd164;
	ld.global.u32 	%r1041, [%rd165];
	setp.eq.s32 	%p29, %r1041, 0;
	@%p29 bra 	$L__BB0_229;
	shr.u32 	%r672, %r1041, %r142;
	shr.u32 	%r144, %r139, %r142;
	setp.eq.s32 	%p30, %r672, %r144;
	@%p30 bra 	$L__BB0_221;
	add.s32 	%r673, %r141, 1;
	and.b32  	%r145, %r140, %r673;
	mul.wide.u32 	%rd166, %r145, 4;
	add.s64 	%rd167, %rd43, %rd166;
	ld.global.u32 	%r1041, [%rd167];
	setp.eq.s32 	%p31, %r1041, 0;
	@%p31 bra 	$L__BB0_229;
	shr.u32 	%r674, %r1041, %r142;
	setp.eq.s32 	%p32, %r674, %r144;
	@%p32 bra 	$L__BB0_221;
	add.s32 	%r675, %r145, 1;
	and.b32  	%r147, %r140, %r675;
	mul.wide.u32 	%rd168, %r147, 4;
	add.s64 	%rd169, %rd43, %rd168;
	ld.global.u32 	%r1041, [%rd169];
	setp.eq.s32 	%p33, %r1041, 0;
	@%p33 bra 	$L__BB0_229;
	shr.u32 	%r676, %r1041, %r142;
	setp.eq.s32 	%p34, %r676, %r144;
	@%p34 bra 	$L__BB0_221;
	add.s32 	%r677, %r147, 1;
	and.b32  	%r149, %r140, %r677;
	mul.wide.u32 	%rd170, %r149, 4;
	add.s64 	%rd171, %rd43, %rd170;
	ld.global.u32 	%r1041, [%rd171];
	setp.eq.s32 	%p35, %r1041, 0;
	@%p35 bra 	$L__BB0_229;
	shr.u32 	%r678, %r1041, %r142;
	setp.eq.s32 	%p36, %r678, %r144;
	@%p36 bra 	$L__BB0_221;
	add.s32 	%r679, %r149, 1;
	and.b32  	%r151, %r140, %r679;
	mul.wide.u32 	%rd172, %r151, 4;
	add.s64 	%rd173, %rd43, %rd172;
	ld.global.u32 	%r1041, [%rd173];
	setp.eq.s32 	%p37, %r1041, 0;
	@%p37 bra 	$L__BB0_229;
	shr.u32 	%r680, %r1041, %r142;
	setp.eq.s32 	%p38, %r680, %r144;
	@%p38 bra 	$L__BB0_221;
	add.s32 	%r681, %r151, 1;
	and.b32  	%r153, %r140, %r681;
	mul.wide.u32 	%rd174, %r153, 4;
	add.s64 	%rd175, %rd43, %rd174;
	ld.global.u32 	%r1041, [%rd175];
	setp.eq.s32 	%p39, %r1041, 0;
	@%p39 bra 	$L__BB0_229;
	shr.u32 	%r682, %r1041, %r142;
	setp.eq.s32 	%p40, %r682, %r144;
	@%p40 bra 	$L__BB0_221;
	add.s32 	%r683, %r153, 1;
	and.b32  	%r155, %r140, %r683;
	mul.wide.u32 	%rd176, %r155, 4;
	add.s64 	%rd177, %rd43, %rd176;
	ld.global.u32 	%r1041, [%rd177];
	setp.eq.s32 	%p41, %r1041, 0;
	@%p41 bra 	$L__BB0_229;
	shr.u32 	%r684, %r1041, %r142;
	setp.eq.s32 	%p42, %r684, %r144;
	@%p42 bra 	$L__BB0_221;
	add.s32 	%r685, %r155, 1;
	and.b32  	%r157, %r140, %r685;
	mul.wide.u32 	%rd178, %r157, 4;
	add.s64 	%rd179, %rd43, %rd178;
	ld.global.u32 	%r1041, [%rd179];
	setp.eq.s32 	%p43, %r1041, 0;
	@%p43 bra 	$L__BB0_229;
	shr.u32 	%r686, %r1041, %r142;
	setp.eq.s32 	%p44, %r686, %r144;
	@%p44 bra 	$L__BB0_221;
	add.s32 	%r687, %r157, 1;
	and.b32  	%r159, %r140, %r687;
	mul.wide.u32 	%rd180, %r159, 4;
	add.s64 	%rd181, %rd43, %rd180;
	ld.global.u32 	%r1041, [%rd181];
	setp.eq.s32 	%p45, %r1041, 0;
	@%p45 bra 	$L__BB0_229;
	shr.u32 	%r688, %r1041, %r142;
	setp.eq.s32 	%p46, %r688, %r144;
	@%p46 bra 	$L__BB0_221;
	add.s32 	%r689, %r159, 1;
	and.b32  	%r161, %r140, %r689;
	mul.wide.u32 	%rd182, %r161, 4;
	add.s64 	%rd183, %rd43, %rd182;
	ld.global.u32 	%r1041, [%rd183];
	setp.eq.s32 	%p47, %r1041, 0;
	@%p47 bra 	$L__BB0_229;
	shr.u32 	%r690, %r1041, %r142;
	setp.eq.s32 	%p48, %r690, %r144;
	@%p48 bra 	$L__BB0_221;
	add.s32 	%r691, %r161, 1;
	and.b32  	%r163, %r140, %r691;
	mul.wide.u32 	%rd184, %r163, 4;
	add.s64 	%rd185, %rd43, %rd184;
	ld.global.u32 	%r1041, [%rd185];
	setp.eq.s32 	%p49, %r1041, 0;
	@%p49 bra 	$L__BB0_229;
	shr.u32 	%r692, %r1041, %r142;
	setp.eq.s32 	%p50, %r692, %r144;
	@%p50 bra 	$L__BB0_221;
	add.s32 	%r693, %r163, 1;
	and.b32  	%r165, %r140, %r693;
	mul.wide.u32 	%rd186, %r165, 4;
	add.s64 	%rd187, %rd43, %rd186;
	ld.global.u32 	%r1041, [%rd187];
	setp.eq.s32 	%p51, %r1041, 0;
	@%p51 bra 	$L__BB0_229;
	shr.u32 	%r694, %r1041, %r142;
	setp.eq.s32 	%p52, %r694, %r144;
	@%p52 bra 	$L__BB0_221;
	add.s32 	%r695, %r165, 1;
	and.b32  	%r167, %r140, %r695;
	mul.wide.u32 	%rd188, %r167, 4;
	add.s64 	%rd189, %rd43, %rd188;
	ld.global.u32 	%r1041, [%rd189];
	setp.eq.s32 	%p53, %r1041, 0;
	@%p53 bra 	$L__BB0_229;
	shr.u32 	%r696, %r1041, %r142;
	setp.eq.s32 	%p54, %r696, %r144;
	@%p54 bra 	$L__BB0_221;
	add.s32 	%r697, %r167, 1;
	and.b32  	%r169, %r140, %r697;
	mul.wide.u32 	%rd190, %r169, 4;
	add.s64 	%rd191, %rd43, %rd190;
	ld.global.u32 	%r1041, [%rd191];
	setp.eq.s32 	%p55, %r1041, 0;
	@%p55 bra 	$L__BB0_229;
	shr.u32 	%r698, %r1041, %r142;
	setp.eq.s32 	%p56, %r698, %r144;
	@%p56 bra 	$L__BB0_221;
	add.s32 	%r699, %r169, 1;
	and.b32  	%r171, %r140, %r699;
	mul.wide.u32 	%rd192, %r171, 4;
	add.s64 	%rd193, %rd43, %rd192;
	ld.global.u32 	%r1041, [%rd193];
	setp.eq.s32 	%p57, %r1041, 0;
	@%p57 bra 	$L__BB0_229;
	shr.u32 	%r700, %r1041, %r142;
	setp.eq.s32 	%p58, %r700, %r144;
	@%p58 bra 	$L__BB0_221;
	add.s32 	%r701, %r171, 1;
	and.b32  	%r173, %r140, %r701;
	mul.wide.u32 	%rd194, %r173, 4;
	add.s64 	%rd195, %rd43, %rd194;
	ld.global.u32 	%r1041, [%rd195];
	setp.eq.s32 	%p59, %r1041, 0;
	@%p59 bra 	$L__BB0_229;
	shr.u32 	%r702, %r1041, %r142;
	setp.eq.s32 	%p60, %r702, %r144;
	@%p60 bra 	$L__BB0_221;
	add.s32 	%r703, %r173, 1;
	and.b32  	%r175, %r140, %r703;
	mul.wide.u32 	%rd196, %r175, 4;
	add.s64 	%rd197, %rd43, %rd196;
	ld.global.u32 	%r1041, [%rd197];
	setp.eq.s32 	%p61, %r1041, 0;
	@%p61 bra 	$L__BB0_229;
	shr.u32 	%r704, %r1041, %r142;
	setp.eq.s32 	%p62, %r704, %r144;
	@%p62 bra 	$L__BB0_221;
	add.s32 	%r705, %r175, 1;
	and.b32  	%r177, %r140, %r705;
	mul.wide.u32 	%rd198, %r177, 4;
	add.s64 	%rd199, %rd43, %rd198;
	ld.global.u32 	%r1041, [%rd199];
	setp.eq.s32 	%p63, %r1041, 0;
	@%p63 bra 	$L__BB0_229;
	shr.u32 	%r706, %r1041, %r142;
	setp.eq.s32 	%p64, %r706, %r144;
	@%p64 bra 	$L__BB0_221;
	add.s32 	%r707, %r177, 1;
	and.b32  	%r179, %r140, %r707;
	mul.wide.u32 	%rd200, %r179, 4;
	add.s64 	%rd201, %rd43, %rd200;
	ld.global.u32 	%r1041, [%rd201];
	setp.eq.s32 	%p65, %r1041, 0;
	@%p65 bra 	$L__BB0_229;
	shr.u32 	%r708, %r1041, %r142;
	setp.eq.s32 	%p66, %r708, %r144;
	@%p66 bra 	$L__BB0_221;
	add.s32 	%r709, %r179, 1;
	and.b32  	%r181, %r140, %r709;
	mul.wide.u32 	%rd202, %r181, 4;
	add.s64 	%rd203, %rd43, %rd202;
	ld.global.u32 	%r1041, [%rd203];
	setp.eq.s32 	%p67, %r1041, 0;
	@%p67 bra 	$L__BB0_229;
	shr.u32 	%r710, %r1041, %r142;
	setp.eq.s32 	%p68, %r710, %r144;
	@%p68 bra 	$L__BB0_221;
	add.s32 	%r711, %r181, 1;
	and.b32  	%r183, %r140, %r711;
	mul.wide.u32 	%rd204, %r183, 4;
	add.s64 	%rd205, %rd43, %rd204;
	ld.global.u32 	%r1041, [%rd205];
	setp.eq.s32 	%p69, %r1041, 0;
	@%p69 bra 	$L__BB0_229;
	shr.u32 	%r712, %r1041, %r142;
	setp.eq.s32 	%p70, %r712, %r144;
	@%p70 bra 	$L__BB0_221;
	add.s32 	%r713, %r183, 1;
	and.b32  	%r185, %r140, %r713;
	mul.wide.u32 	%rd206, %r185, 4;
	add.s64 	%rd207, %rd43, %rd206;
	ld.global.u32 	%r1041, [%rd207];
	setp.eq.s32 	%p71, %r1041, 0;
	@%p71 bra 	$L__BB0_229;
	shr.u32 	%r714, %r1041, %r142;
	setp.eq.s32 	%p72, %r714, %r144;
	@%p72 bra 	$L__BB0_221;
	add.s32 	%r715, %r185, 1;
	and.b32  	%r187, %r140, %r715;
	mul.wide.u32 	%rd208, %r187, 4;
	add.s64 	%rd209, %rd43, %rd208;
	ld.global.u32 	%r1041, [%rd209];
	setp.eq.s32 	%p73, %r1041, 0;
	@%p73 bra 	$L__BB0_229;
	shr.u32 	%r716, %r1041, %r142;
	setp.eq.s32 	%p74, %r716, %r144;
	@%p74 bra 	$L__BB0_221;
	add.s32 	%r717, %r187, 1;
	and.b32  	%r189, %r140, %r717;
	mul.wide.u32 	%rd210, %r189, 4;
	add.s64 	%rd211, %rd43, %rd210;
	ld.global.u32 	%r1041, [%rd211];
	setp.eq.s32 	%p75, %r1041, 0;
	@%p75 bra 	$L__BB0_229;
	shr.u32 	%r718, %r1041, %r142;
	setp.eq.s32 	%p76, %r718, %r144;
	@%p76 bra 	$L__BB0_221;
	add.s32 	%r719, %r189, 1;
	and.b32  	%r191, %r140, %r719;
	mul.wide.u32 	%rd212, %r191, 4;
	add.s64 	%rd213, %rd43, %rd212;
	ld.global.u32 	%r1041, [%rd213];
	setp.eq.s32 	%p77, %r1041, 0;
	@%p77 bra 	$L__BB0_229;
	shr.u32 	%r720, %r1041, %r142;
	setp.eq.s32 	%p78, %r720, %r144;
	@%p78 bra 	$L__BB0_221;
	add.s32 	%r721, %r191, 1;
	and.b32  	%r193, %r140, %r721;
	mul.wide.u32 	%rd214, %r193, 4;
	add.s64 	%rd215, %rd43, %rd214;
	ld.global.u32 	%r1041, [%rd215];
	setp.eq.s32 	%p79, %r1041, 0;
	@%p79 bra 	$L__BB0_229;
	shr.u32 	%r722, %r1041, %r142;
	setp.eq.s32 	%p80, %r722, %r144;
	@%p80 bra 	$L__BB0_221;
	add.s32 	%r723, %r193, 1;
	and.b32  	%r195, %r140, %r723;
	mul.wide.u32 	%rd216, %r195, 4;
	add.s64 	%rd217, %rd43, %rd216;
	ld.global.u32 	%r1041, [%rd217];
	setp.eq.s32 	%p81, %r1041, 0;
	@%p81 bra 	$L__BB0_229;
	shr.u32 	%r724, %r1041, %r142;
	setp.eq.s32 	%p82, %r724, %r144;
	@%p82 bra 	$L__BB0_221;
	add.s32 	%r725, %r195, 1;
	and.b32  	%r197, %r140, %r725;
	mul.wide.u32 	%rd218, %r197, 4;
	add.s64 	%rd219, %rd43, %rd218;
	ld.global.u32 	%r1041, [%rd219];
	setp.eq.s32 	%p83, %r1041, 0;
	@%p83 bra 	$L__BB0_229;
	shr.u32 	%r726, %r1041, %r142;
	setp.eq.s32 	%p84, %r726, %r144;
	@%p84 bra 	$L__BB0_221;
	add.s32 	%r727, %r197, 1;
	and.b32  	%r199, %r140, %r727;
	mul.wide.u32 	%rd220, %r199, 4;
	add.s64 	%rd221, %rd43, %rd220;
	ld.global.u32 	%r1041, [%rd221];
	setp.eq.s32 	%p85, %r1041, 0;
	@%p85 bra 	$L__BB0_229;
	shr.u32 	%r728, %r1041, %r142;
	setp.eq.s32 	%p86, %r728, %r144;
	@%p86 bra 	$L__BB0_221;
	add.s32 	%r729, %r199, 1;
	and.b32  	%r201, %r140, %r729;
	mul.wide.u32 	%rd222, %r201, 4;
	add.s64 	%rd223, %rd43, %rd222;
	ld.global.u32 	%r1041, [%rd223];
	setp.eq.s32 	%p87, %r1041, 0;
	@%p87 bra 	$L__BB0_229;
	shr.u32 	%r730, %r1041, %r142;
	setp.eq.s32 	%p88, %r730, %r144;
	@%p88 bra 	$L__BB0_221;
	add.s32 	%r731, %r201, 1;
	and.b32  	%r203, %r140, %r731;
	mul.wide.u32 	%rd224, %r203, 4;
	add.s64 	%rd225, %rd43, %rd224;
	ld.global.u32 	%r1041, [%rd225];
	setp.eq.s32 	%p89, %r1041, 0;
	@%p89 bra 	$L__BB0_229;
	shr.u32 	%r732, %r1041, %r142;
	setp.eq.s32 	%p90, %r732, %r144;
	@%p90 bra 	$L__BB0_221;
	add.s32 	%r733, %r203, 1;
	and.b32  	%r734, %r140, %r733;
	mul.wide.u32 	%rd226, %r734, 4;
	add.s64 	%rd227, %rd43, %rd226;
	ld.global.u32 	%r1041, [%rd227];
	setp.eq.s32 	%p91, %r1041, 0;
	shr.u32 	%r735, %r1041, %r142;
	setp.ne.s32 	%p92, %r735, %r144;
	or.pred  	%p93, %p91, %p92;
	@%p93 bra 	$L__BB0_229;
$L__BB0_221:
	mov.b32 	%r738, -1;
	shl.b32 	%r739, %r738, %r142;
	not.b32 	%r740, %r739;
	and.b32  	%r207, %r1041, %r740;
	setp.eq.s32 	%p94, %r207, 0;
	@%p94 bra 	$L__BB0_229;
	setp.lt.s32 	%p96, %r1022, 1;
	mov.pred 	%p441, -1;
	@%p96 bra 	$L__BB0_227;
	mov.b32 	%r1042, 0;
	bra.uni 	$L__BB0_225;
$L__BB0_224:
	add.s32 	%r1042, %r1042, 1;
	setp.eq.s32 	%p99, %r1042, %r1022;
	@%p99 bra 	$L__BB0_227;
$L__BB0_225:
	mul.wide.u32 	%rd228, %r1042, 4;
	add.s64 	%rd229, %rd2, %rd228;
	ld.local.u32 	%r742, [%rd229];
	setp.ne.s32 	%p97, %r742, %r207;
	@%p97 bra 	$L__BB0_224;
	add.s64 	%rd231, %rd3, %rd228;
	ld.local.u32 	%r743, [%rd231];
	add.s32 	%r744, %r743, 1;
	st.local.u32 	[%rd231], %r744;
	mov.pred 	%p441, 0;
$L__BB0_227:
	setp.gt.s32 	%p101, %r1022, 31;
	not.pred 	%p102, %p441;
	or.pred  	%p103, %p101, %p102;
	@%p103 bra 	$L__BB0_229;
	mul.wide.s32 	%rd232, %r1022, 4;
	add.s64 	%rd233, %rd2, %rd232;
	st.local.u32 	[%rd233], %r207;
	add.s64 	%rd234, %rd3, %rd232;
	mov.b32 	%r745, 1;
	st.local.u32 	[%rd234], %r745;
	add.s32 	%r1022, %r1022, 1;
$L__BB0_229:
	add.s32 	%r1036, %r130, 1;
	setp.ne.s32 	%p104, %r130, %r7;
	@%p104 bra 	$L__BB0_132;
$L__BB0_230:
	setp.eq.s16 	%p215, %rs1, 0;
	setp.lt.u32 	%p216, %r6, %r635;
	mov.b32 	%r1067, 0;
	or.pred  	%p217, %p215, %p216;
	@%p217 bra 	$L__BB0_372;
	sub.s32 	%r215, %r6, %r635;
	setp.gt.u32 	%p218, %r215, 2147483646;
	@%p218 bra 	$L__BB0_372;
	add.s32 	%r216, %r637, 1;
	sub.s32 	%r874, %r635, %r636;
	add.s32 	%r217, %r874, 1;
	neg.s32 	%r218, %r636;
	mov.b32 	%r1066, 0;
	mov.u32 	%r1047, %r1066;
	mov.u32 	%r1067, %r1066;
$L__BB0_233:
	mov.u32 	%r220, %r1047;
	setp.lt.s32 	%p219, %r635, 1;
	@%p219 bra 	$L__BB0_238;
	mov.b32 	%r1049, 0;
$L__BB0_235:
	add.s32 	%r876, %r1049, %r220;
	cvt.u64.u32 	%rd357, %r876;
	add.s64 	%rd358, %rd7, %rd357;
	ld.global.u8 	%rs18, [%rd358];
	add.s16 	%rs19, %rs18, -65;
	setp.gt.u16 	%p220, %rs19, 51;
	cvt.u64.u16 	%rd356, %rs19;
	@%p220 bra 	$L__BB0_371;
	cvt.u32.u64 	%r877, %rd356;
	mov.b64 	%rd359, 1;
	shl.b64 	%rd360, %rd359, %r877;
	and.b64  	%rd361, %rd360, 2252096166953029;
	setp.ne.s64 	%p221, %rd361, 0;
	@%p221 bra 	$L__BB0_237;
	bra.uni 	$L__BB0_371;
$L__BB0_237:
	add.s32 	%r1049, %r1049, 1;
	setp.ne.s32 	%p222, %r1049, %r635;
	@%p222 bra 	$L__BB0_235;
$L__BB0_238:
	setp.lt.s32 	%p223, %r635, %r636;
	add.s32 	%r1066, %r1066, 1;
	st.global.u32 	[%rd8+20], %r1066;
	mov.b64 	%rd527, -1;
	@%p223 bra 	$L__BB0_299;
	setp.lt.s32 	%p224, %r637, 1;
	@%p224 bra 	$L__BB0_279;
	mov.b64 	%rd527, -1;
	mov.b32 	%r1050, 0;
$L__BB0_241:
	setp.lt.s32 	%p240, %r636, 1;
	mov.b64 	%rd511, 0;
	@%p240 bra 	$L__BB0_258;
	add.s32 	%r881, %r1050, %r220;
	cvt.u64.u32 	%rd45, %r881;
	mov.b64 	%rd511, 0;
	mov.b32 	%r1051, 0;
$L__BB0_243:
	cvt.u64.u32 	%rd378, %r1051;
	add.s64 	%rd379, %rd378, %rd45;
	add.s64 	%rd380, %rd7, %rd379;
	ld.global.u8 	%rs21, [%rd380];
	mov.b64 	%rd510, 0;
	setp.gt.s16 	%p241, %rs21, 96;
	@%p241 bra 	$L__BB0_249;
	setp.gt.s16 	%p247, %rs21, 70;
	@%p247 bra 	$L__BB0_247;
	setp.eq.s16 	%p250, %rs21, 65;
	@%p250 bra 	$L__BB0_257;
	setp.eq.s16 	%p251, %rs21, 67;
	@%p251 bra 	$L__BB0_252;
	bra.uni 	$L__BB0_278;
$L__BB0_247:
	setp.eq.s16 	%p248, %rs21, 71;
	@%p248 bra 	$L__BB0_256;
	setp.eq.s16 	%p249, %rs21, 84;
	@%p249 bra 	$L__BB0_255;
	bra.uni 	$L__BB0_278;
$L__BB0_249:
	setp.gt.s16 	%p242, %rs21, 102;
	@%p242 bra 	$L__BB0_253;
	setp.eq.s16 	%p245, %rs21, 97;
	@%p245 bra 	$L__BB0_257;
	setp.eq.s16 	%p246, %rs21, 99;
	@%p246 bra 	$L__BB0_252;
	bra.uni 	$L__BB0_278;
$L__BB0_252:
	mov.b64 	%rd510, 1;
	bra.uni 	$L__BB0_257;
$L__BB0_253:
	setp.eq.s16 	%p243, %rs21, 103;
	@%p243 bra 	$L__BB0_256;
	setp.ne.s16 	%p244, %rs21, 116;
	@%p244 bra 	$L__BB0_278;
$L__BB0_255:
	mov.b64 	%rd510, 3;
	bra.uni 	$L__BB0_257;
$L__BB0_256:
	mov.b64 	%rd510, 2;
$L__BB0_257:
	shl.b64 	%rd384, %rd511, 2;
	or.b64  	%rd511, %rd510, %rd384;
	add.s32 	%r1051, %r1051, 1;
	setp.ne.s32 	%p252, %r1051, %r636;
	@%p252 bra 	$L__BB0_243;
$L__BB0_258:
	setp.eq.s64 	%p253, %rd511, -1;
	@%p253 bra 	$L__BB0_278;
	mov.b64 	%rd513, 0;
	mov.b32 	%r1052, 0;
	mov.u32 	%r1054, %r1052;
$L__BB0_260:
	rem.u32 	%r883, %r1052, %r216;
	setp.eq.s32 	%p254, %r883, 0;
	@%p254 bra 	$L__BB0_262;
	shl.b32 	%r884, %r1052, 1;
	shr.u64 	%rd386, %rd511, %r884;
	and.b64  	%rd387, %rd386, 3;
	shl.b32 	%r885, %r1054, 1;
	shl.b64 	%rd388, %rd387, %r885;
	or.b64  	%rd513, %rd388, %rd513;
	add.s32 	%r1054, %r1054, 1;
$L__BB0_262:
	add.s32 	%r232, %r1052, 1;
	rem.u32 	%r886, %r232, %r216;
	setp.eq.s32 	%p255, %r886, 0;
	@%p255 bra 	$L__BB0_264;
	shl.b32 	%r887, %r232, 1;
	shr.u64 	%rd389, %rd511, %r887;
	and.b64  	%rd390, %rd389, 3;
	shl.b32 	%r888, %r1054, 1;
	shl.b64 	%rd391, %rd390, %r888;
	or.b64  	%rd513, %rd391, %rd513;
	add.s32 	%r1054, %r1054, 1;
$L__BB0_264:
	add.s32 	%r235, %r1052, 2;
	rem.u32 	%r889, %r235, %r216;
	setp.eq.s32 	%p256, %r889, 0;
	@%p256 bra 	$L__BB0_266;
	shl.b32 	%r890, %r235, 1;
	shr.u64 	%rd392, %rd511, %r890;
	and.b64  	%rd393, %rd392, 3;
	shl.b32 	%r891, %r1054, 1;
	shl.b64 	%rd394, %rd393, %r891;
	or.b64  	%rd513, %rd394, %rd513;
	add.s32 	%r1054, %r1054, 1;
$L__BB0_266:
	add.s32 	%r238, %r1052, 3;
	rem.u32 	%r892, %r238, %r216;
	setp.eq.s32 	%p257, %r892, 0;
	@%p257 bra 	$L__BB0_268;
	shl.b32 	%r893, %r238, 1;
	shr.u64 	%rd395, %rd511, %r893;
	and.b64  	%rd396, %rd395, 3;
	shl.b32 	%r894, %r1054, 1;
	shl.b64 	%rd397, %rd396, %r894;
	or.b64  	%rd513, %rd397, %rd513;
	add.s32 	%r1054, %r1054, 1;
$L__BB0_268:
	add.s32 	%r241, %r1052, 4;
	rem.u32 	%r895, %r241, %r216;
	setp.eq.s32 	%p258, %r895, 0;
	@%p258 bra 	$L__BB0_270;
	shl.b32 	%r896, %r241, 1;
	shr.u64 	%rd398, %rd511, %r896;
	and.b64  	%rd399, %rd398, 3;
	shl.b32 	%r897, %r1054, 1;
	shl.b64 	%rd400, %rd399, %r897;
	or.b64  	%rd513, %rd400, %rd513;
	add.s32 	%r1054, %r1054, 1;
$L__BB0_270:
	add.s32 	%r244, %r1052, 5;
	rem.u32 	%r898, %r244, %r216;
	setp.eq.s32 	%p259, %r898, 0;
	@%p259 bra 	$L__BB0_272;
	shl.b32 	%r899, %r244, 1;
	shr.u64 	%rd401, %rd511, %r899;
	and.b64  	%rd402, %rd401, 3;
	shl.b32 	%r900, %r1054, 1;
	shl.b64 	%rd403, %rd402, %r900;
	or.b64  	%rd513, %rd403, %rd513;
	add.s32 	%r1054, %r1054, 1;
$L__BB0_272:
	add.s32 	%r247, %r1052, 6;
	rem.u32 	%r901, %r247, %r216;
	setp.eq.s32 	%p260, %r901, 0;
	@%p260 bra 	$L__BB0_274;
	shl.b32 	%r902, %r247, 1;
	shr.u64 	%rd404, %rd511, %r902;
	and.b64  	%rd405, %rd404, 3;
	shl.b32 	%r903, %r1054, 1;
	shl.b64 	%rd406, %rd405, %r903;
	or.b64  	%rd513, %rd406, %rd513;
	add.s32 	%r1054, %r1054, 1;
$L__BB0_274:
	add.s32 	%r250, %r1052, 7;
	rem.u32 	%r904, %r250, %r216;
	setp.eq.s32 	%p261, %r904, 0;
	@%p261 bra 	$L__BB0_276;
	shl.b32 	%r905, %r250, 1;
	shr.u64 	%rd407, %rd511, %r905;
	and.b64  	%rd408, %rd407, 3;
	shl.b32 	%r906, %r1054, 1;
	shl.b64 	%rd409, %rd408, %r906;
	or.b64  	%rd513, %rd409, %rd513;
	add.s32 	%r1054, %r1054, 1;
$L__BB0_276:
	add.s32 	%r1052, %r1052, 8;
	setp.ne.s32 	%p262, %r1052, 32;
	@%p262 bra 	$L__BB0_260;
	min.u64 	%rd527, %rd513, %rd527;
$L__BB0_278:
	add.s32 	%r1050, %r1050, 1;
	setp.eq.s32 	%p263, %r1050, %r217;
	@%p263 bra 	$L__BB0_299;
	bra.uni 	$L__BB0_241;
$L__BB0_279:
	setp.lt.s32 	%p225, %r636, 1;
	mov.b64 	%rd527, 0;
	@%p225 bra 	$L__BB0_299;
	cvt.u64.u32 	%rd365, %r220;
	add.s64 	%rd69, %rd7, %rd365;
	mov.b64 	%rd527, -1;
	mov.b32 	%r1062, 0;
$L__BB0_281:
	cvt.u64.u32 	%rd367, %r1062;
	add.s64 	%rd523, %rd69, %rd367;
	mov.b64 	%rd524, 0;
	mov.u32 	%r1063, %r218;
$L__BB0_282:
	ld.global.u8 	%rs20, [%rd523];
	mov.b64 	%rd525, 0;
	setp.gt.s16 	%p226, %rs20, 96;
	@%p226 bra 	$L__BB0_288;
	setp.gt.s16 	%p232, %rs20, 70;
	@%p232 bra 	$L__BB0_286;
	setp.eq.s16 	%p235, %rs20, 65;
	@%p235 bra 	$L__BB0_296;
	setp.eq.s16 	%p236, %rs20, 67;
	@%p236 bra 	$L__BB0_291;
	bra.uni 	$L__BB0_298;
$L__BB0_286:
	setp.eq.s16 	%p233, %rs20, 71;
	@%p233 bra 	$L__BB0_295;
	setp.eq.s16 	%p234, %rs20, 84;
	@%p234 bra 	$L__BB0_294;
	bra.uni 	$L__BB0_298;
$L__BB0_288:
	setp.gt.s16 	%p227, %rs20, 102;
	@%p227 bra 	$L__BB0_292;
	setp.eq.s16 	%p230, %rs20, 97;
	@%p230 bra 	$L__BB0_296;
	setp.eq.s16 	%p231, %rs20, 99;
	@%p231 bra 	$L__BB0_291;
	bra.uni 	$L__BB0_298;
$L__BB0_291:
	mov.b64 	%rd525, 1;
	bra.uni 	$L__BB0_296;
$L__BB0_292:
	setp.eq.s16 	%p228, %rs20, 103;
	@%p228 bra 	$L__BB0_295;
	setp.ne.s16 	%p229, %rs20, 116;
	@%p229 bra 	$L__BB0_298;
$L__BB0_294:
	mov.b64 	%rd525, 3;
	bra.uni 	$L__BB0_296;
$L__BB0_295:
	mov.b64 	%rd525, 2;
$L__BB0_296:
	shl.b64 	%rd372, %rd524, 2;
	or.b64  	%rd524, %rd525, %rd372;
	add.s32 	%r1063, %r1063, 1;
	setp.ne.s32 	%p237, %r1063, 0;
	add.s64 	%rd523, %rd523, 1;
	@%p237 bra 	$L__BB0_282;
	setp.eq.s64 	%p238, %rd524, -1;
	min.u64 	%rd373, %rd524, %rd527;
	selp.b64 	%rd527, %rd527, %rd373, %p238;
$L__BB0_298:
	add.s32 	%r1062, %r1062, 1;
	setp.ne.s32 	%p239, %r1062, %r217;
	@%p239 bra 	$L__BB0_281;
$L__BB0_299:
	setp.eq.s64 	%p264, %rd527, -1;
	@%p264 bra 	$L__BB0_371;
	shr.u64 	%rd410, %rd527, 32;
	cvt.u32.u64 	%r907, %rd527;
	cvt.u32.u64 	%r908, %rd410;
	xor.b32  	%r909, %r908, %r907;
	shl.b32 	%r910, %r909, 10;
	add.s32 	%r911, %r910, %r909;
	shr.u32 	%r912, %r911, 6;
	xor.b32  	%r913, %r912, %r911;
	shl.b32 	%r914, %r913, 3;
	add.s32 	%r915, %r914, %r913;
	shr.u32 	%r916, %r915, 11;
	xor.b32  	%r917, %r916, %r915;
	shl.b32 	%r918, %r917, 15;
	add.s32 	%r919, %r918, %r917;
	and.b32  	%r259, %r919, 2147483647;
	ld.global.u32 	%r260, [%rd1+12];
	and.b32  	%r261, %r260, %r259;
	ld.global.u32 	%r262, [%rd1+16];
	ld.global.u64 	%rd411, [%rd1];
	cvta.to.global.u64 	%rd80, %rd411;
	mul.wide.u32 	%rd412, %r261, 4;
	add.s64 	%rd413, %rd80, %rd412;
	ld.global.u32 	%r1064, [%rd413];
	setp.eq.s32 	%p265, %r1064, 0;
	@%p265 bra 	$L__BB0_371;
	shr.u32 	%r920, %r1064, %r262;
	shr.u32 	%r264, %r259, %r262;
	setp.eq.s32 	%p266, %r920, %r264;
	@%p266 bra 	$L__BB0_363;
	add.s32 	%r921, %r261, 1;
	and.b32  	%r265, %r260, %r921;
	mul.wide.u32 	%rd414, %r265, 4;
	add.s64 	%rd415, %rd80, %rd414;
	ld.global.u32 	%r1064, [%rd415];
	setp.eq.s32 	%p267, %r1064, 0;
	@%p267 bra 	$L__BB0_371;
	shr.u32 	%r922, %r1064, %r262;
	setp.eq.s32 	%p268, %r922, %r264;
	@%p268 bra 	$L__BB0_363;
	add.s32 	%r923, %r265, 1;
	and.b32  	%r267, %r260, %r923;
	mul.wide.u32 	%rd416, %r267, 4;
	add.s64 	%rd417, %rd80, %rd416;
	ld.global.u32 	%r1064, [%rd417];
	setp.eq.s32 	%p269, %r1064, 0;
	@%p269 bra 	$L__BB0_371;
	shr.u32 	%r924, %r1064, %r262;
	setp.eq.s32 	%p270, %r924, %r264;
	@%p270 bra 	$L__BB0_363;
	add.s32 	%r925, %r267, 1;
	and.b32  	%r269, %r260, %r925;
	mul.wide.u32 	%rd418, %r269, 4;
	add.s64 	%rd419, %rd80, %rd418;
	ld.global.u32 	%r1064, [%rd419];
	setp.eq.s32 	%p271, %r1064, 0;
	@%p271 bra 	$L__BB0_371;
	shr.u32 	%r926, %r1064, %r262;
	setp.eq.s32 	%p272, %r926, %r264;
	@%p272 bra 	$L__BB0_363;
	add.s32 	%r927, %r269, 1;
	and.b32  	%r271, %r260, %r927;
	mul.wide.u32 	%rd420, %r271, 4;
	add.s64 	%rd421, %rd80, %rd420;
	ld.global.u32 	%r1064, [%rd421];
	setp.eq.s32 	%p273, %r1064, 0;
	@%p273 bra 	$L__BB0_371;
	shr.u32 	%r928, %r1064, %r262;
	setp.eq.s32 	%p274, %r928, %r264;
	@%p274 bra 	$L__BB0_363;
	add.s32 	%r929, %r271, 1;
	and.b32  	%r273, %r260, %r929;
	mul.wide.u32 	%rd422, %r273, 4;
	add.s64 	%rd423, %rd80, %rd422;
	ld.global.u32 	%r1064, [%rd423];
	setp.eq.s32 	%p275, %r1064, 0;
	@%p275 bra 	$L__BB0_371;
	shr.u32 	%r930, %r1064, %r262;
	setp.eq.s32 	%p276, %r930, %r264;
	@%p276 bra 	$L__BB0_363;
	add.s32 	%r931, %r273, 1;
	and.b32  	%r275, %r260, %r931;
	mul.wide.u32 	%rd424, %r275, 4;
	add.s64 	%rd425, %rd80, %rd424;
	ld.global.u32 	%r1064, [%rd425];
	setp.eq.s32 	%p277, %r1064, 0;
	@%p277 bra 	$L__BB0_371;
	shr.u32 	%r932, %r1064, %r262;
	setp.eq.s32 	%p278, %r932, %r264;
	@%p278 bra 	$L__BB0_363;
	add.s32 	%r933, %r275, 1;
	and.b32  	%r277, %r260, %r933;
	mul.wide.u32 	%rd426, %r277, 4;
	add.s64 	%rd427, %rd80, %rd426;
	ld.global.u32 	%r1064, [%rd427];
	setp.eq.s32 	%p279, %r1064, 0;
	@%p279 bra 	$L__BB0_371;
	shr.u32 	%r934, %r1064, %r262;
	setp.eq.s32 	%p280, %r934, %r264;
	@%p280 bra 	$L__BB0_363;
	add.s32 	%r935, %r277, 1;
	and.b32  	%r279, %r260, %r935;
	mul.wide.u32 	%rd428, %r279, 4;
	add.s64 	%rd429, %rd80, %rd428;
	ld.global.u32 	%r1064, [%rd429];
	setp.eq.s32 	%p281, %r1064, 0;
	@%p281 bra 	$L__BB0_371;
	shr.u32 	%r936, %r1064, %r262;
	setp.eq.s32 	%p282, %r936, %r264;
	@%p282 bra 	$L__BB0_363;
	add.s32 	%r937, %r279, 1;
	and.b32  	%r281, %r260, %r937;
	mul.wide.u32 	%rd430, %r281, 4;
	add.s64 	%rd431, %rd80, %rd430;
	ld.global.u32 	%r1064, [%rd431];
	setp.eq.s32 	%p283, %r1064, 0;
	@%p283 bra 	$L__BB0_371;
	shr.u32 	%r938, %r1064, %r262;
	setp.eq.s32 	%p284, %r938, %r264;
	@%p284 bra 	$L__BB0_363;
	add.s32 	%r939, %r281, 1;
	and.b32  	%r283, %r260, %r939;
	mul.wide.u32 	%rd432, %r283, 4;
	add.s64 	%rd433, %rd80, %rd432;
	ld.global.u32 	%r1064, [%rd433];
	setp.eq.s32 	%p285, %r1064, 0;
	@%p285 bra 	$L__BB0_371;
	shr.u32 	%r940, %r1064, %r262;
	setp.eq.s32 	%p286, %r940, %r264;
	@%p286 bra 	$L__BB0_363;
	add.s32 	%r941, %r283, 1;
	and.b32  	%r285, %r260, %r941;
	mul.wide.u32 	%rd434, %r285, 4;
	add.s64 	%rd435, %rd80, %rd434;
	ld.global.u32 	%r1064, [%rd435];
	setp.eq.s32 	%p287, %r1064, 0;
	@%p287 bra 	$L__BB0_371;
	shr.u32 	%r942, %r1064, %r262;
	setp.eq.s32 	%p288, %r942, %r264;
	@%p288 bra 	$L__BB0_363;
	add.s32 	%r943, %r285, 1;
	and.b32  	%r287, %r260, %r943;
	mul.wide.u32 	%rd436, %r287, 4;
	add.s64 	%rd437, %rd80, %rd436;
	ld.global.u32 	%r1064, [%rd437];
	setp.eq.s32 	%p289, %r1064, 0;
	@%p289 bra 	$L__BB0_371;
	shr.u32 	%r944, %r1064, %r262;
	setp.eq.s32 	%p290, %r944, %r264;
	@%p290 bra 	$L__BB0_363;
	add.s32 	%r945, %r287, 1;
	and.b32  	%r289, %r260, %r945;
	mul.wide.u32 	%rd438, %r289, 4;
	add.s64 	%rd439, %rd80, %rd438;
	ld.global.u32 	%r1064, [%rd439];
	setp.eq.s32 	%p291, %r1064, 0;
	@%p291 bra 	$L__BB0_371;
	shr.u32 	%r946, %r1064, %r262;
	setp.eq.s32 	%p292, %r946, %r264;
	@%p292 bra 	$L__BB0_363;
	add.s32 	%r947, %r289, 1;
	and.b32  	%r291, %r260, %r947;
	mul.wide.u32 	%rd440, %r291, 4;
	add.s64 	%rd441, %rd80, %rd440;
	ld.global.u32 	%r1064, [%rd441];
	setp.eq.s32 	%p293, %r1064, 0;
	@%p293 bra 	$L__BB0_371;
	shr.u32 	%r948, %r1064, %r262;
	setp.eq.s32 	%p294, %r948, %r264;
	@%p294 bra 	$L__BB0_363;
	add.s32 	%r949, %r291, 1;
	and.b32  	%r293, %r260, %r949;
	mul.wide.u32 	%rd442, %r293, 4;
	add.s64 	%rd443, %rd80, %rd442;
	ld.global.u32 	%r1064, [%rd443];
	setp.eq.s32 	%p295, %r1064, 0;
	@%p295 bra 	$L__BB0_371;
	shr.u32 	%r950, %r1064, %r262;
	setp.eq.s32 	%p296, %r950, %r264;
	@%p296 bra 	$L__BB0_363;
	add.s32 	%r951, %r293, 1;
	and.b32  	%r295, %r260, %r951;
	mul.wide.u32 	%rd444, %r295, 4;
	add.s64 	%rd445, %rd80, %rd444;
	ld.global.u32 	%r1064, [%rd445];
	setp.eq.s32 	%p297, %r1064, 0;
	@%p297 bra 	$L__BB0_371;
	shr.u32 	%r952, %r1064, %r262;
	setp.eq.s32 	%p298, %r952, %r264;
	@%p298 bra 	$L__BB0_363;
	add.s32 	%r953, %r295, 1;
	and.b32  	%r297, %r260, %r953;
	mul.wide.u32 	%rd446, %r297, 4;
	add.s64 	%rd447, %rd80, %rd446;
	ld.global.u32 	%r1064, [%rd447];
	setp.eq.s32 	%p299, %r1064, 0;
	@%p299 bra 	$L__BB0_371;
	shr.u32 	%r954, %r1064, %r262;
	setp.eq.s32 	%p300, %r954, %r264;
	@%p300 bra 	$L__BB0_363;
	add.s32 	%r955, %r297, 1;
	and.b32  	%r299, %r260, %r955;
	mul.wide.u32 	%rd448, %r299, 4;
	add.s64 	%rd449, %rd80, %rd448;
	ld.global.u32 	%r1064, [%rd449];
	setp.eq.s32 	%p301, %r1064, 0;
	@%p301 bra 	$L__BB0_371;
	shr.u32 	%r956, %r1064, %r262;
	setp.eq.s32 	%p302, %r956, %r264;
	@%p302 bra 	$L__BB0_363;
	add.s32 	%r957, %r299, 1;
	and.b32  	%r301, %r260, %r957;
	mul.wide.u32 	%rd450, %r301, 4;
	add.s64 	%rd451, %rd80, %rd450;
	ld.global.u32 	%r1064, [%rd451];
	setp.eq.s32 	%p303, %r1064, 0;
	@%p303 bra 	$L__BB0_371;
	shr.u32 	%r958, %r1064, %r262;
	setp.eq.s32 	%p304, %r958, %r264;
	@%p304 bra 	$L__BB0_363;
	add.s32 	%r959, %r301, 1;
	and.b32  	%r303, %r260, %r959;
	mul.wide.u32 	%rd452, %r303, 4;
	add.s64 	%rd453, %rd80, %rd452;
	ld.global.u32 	%r1064, [%rd453];
	setp.eq.s32 	%p305, %r1064, 0;
	@%p305 bra 	$L__BB0_371;
	shr.u32 	%r960, %r1064, %r262;
	setp.eq.s32 	%p306, %r960, %r264;
	@%p306 bra 	$L__BB0_363;
	add.s32 	%r961, %r303, 1;
	and.b32  	%r305, %r260, %r961;
	mul.wide.u32 	%rd454, %r305, 4;
	add.s64 	%rd455, %rd80, %rd454;
	ld.global.u32 	%r1064, [%rd455];
	setp.eq.s32 	%p307, %r1064, 0;
	@%p307 bra 	$L__BB0_371;
	shr.u32 	%r962, %r1064, %r262;
	setp.eq.s32 	%p308, %r962, %r264;
	@%p308 bra 	$L__BB0_363;
	add.s32 	%r963, %r305, 1;
	and.b32  	%r307, %r260, %r963;
	mul.wide.u32 	%rd456, %r307, 4;
	add.s64 	%rd457, %rd80, %rd456;
	ld.global.u32 	%r1064, [%rd457];
	setp.eq.s32 	%p309, %r1064, 0;
	@%p309 bra 	$L__BB0_371;
	shr.u32 	%r964, %r1064, %r262;
	setp.eq.s32 	%p310, %r964, %r264;
	@%p310 bra 	$L__BB0_363;
	add.s32 	%r965, %r307, 1;
	and.b32  	%r309, %r260, %r965;
	mul.wide.u32 	%rd458, %r309, 4;
	add.s64 	%rd459, %rd80, %rd458;
	ld.global.u32 	%r1064, [%rd459];
	setp.eq.s32 	%p311, %r1064, 0;
	@%p311 bra 	$L__BB0_371;
	shr.u32 	%r966, %r1064, %r262;
	setp.eq.s32 	%p312, %r966, %r264;
	@%p312 bra 	$L__BB0_363;
	add.s32 	%r967, %r309, 1;
	and.b32  	%r311, %r260, %r967;
	mul.wide.u32 	%rd460, %r311, 4;
	add.s64 	%rd461, %rd80, %rd460;
	ld.global.u32 	%r1064, [%rd461];
	setp.eq.s32 	%p313, %r1064, 0;
	@%p313 bra 	$L__BB0_371;
	shr.u32 	%r968, %r1064, %r262;
	setp.eq.s32 	%p314, %r968, %r264;
	@%p314 bra 	$L__BB0_363;
	add.s32 	%r969, %r311, 1;
	and.b32  	%r313, %r260, %r969;
	mul.wide.u32 	%rd462, %r313, 4;
	add.s64 	%rd463, %rd80, %rd462;
	ld.global.u32 	%r1064, [%rd463];
	setp.eq.s32 	%p315, %r1064, 0;
	@%p315 bra 	$L__BB0_371;
	shr.u32 	%r970, %r1064, %r262;
	setp.eq.s32 	%p316, %r970, %r264;
	@%p316 bra 	$L__BB0_363;
	add.s32 	%r971, %r313, 1;
	and.b32  	%r315, %r260, %r971;
	mul.wide.u32 	%rd464, %r315, 4;
	add.s64 	%rd465, %rd80, %rd464;
	ld.global.u32 	%r1064, [%rd465];
	setp.eq.s32 	%p317, %r1064, 0;
	@%p317 bra 	$L__BB0_371;
	shr.u32 	%r972, %r1064, %r262;
	setp.eq.s32 	%p318, %r972, %r264;
	@%p318 bra 	$L__BB0_363;
	add.s32 	%r973, %r315, 1;
	and.b32  	%r317, %r260, %r973;
	mul.wide.u32 	%rd466, %r317, 4;
	add.s64 	%rd467, %rd80, %rd466;
	ld.global.u32 	%r1064, [%rd467];
	setp.eq.s32 	%p319, %r1064, 0;
	@%p319 bra 	$L__BB0_371;
	shr.u32 	%r974, %r1064, %r262;
	setp.eq.s32 	%p320, %r974, %r264;
	@%p320 bra 	$L__BB0_363;
	add.s32 	%r975, %r317, 1;
	and.b32  	%r319, %r260, %r975;
	mul.wide.u32 	%rd468, %r319, 4;
	add.s64 	%rd469, %rd80, %rd468;
	ld.global.u32 	%r1064, [%rd469];
	setp.eq.s32 	%p321, %r1064, 0;
	@%p321 bra 	$L__BB0_371;
	shr.u32 	%r976, %r1064, %r262;
	setp.eq.s32 	%p322, %r976, %r264;
	@%p322 bra 	$L__BB0_363;
	add.s32 	%r977, %r319, 1;
	and.b32  	%r321, %r260, %r977;
	mul.wide.u32 	%rd470, %r321, 4;
	add.s64 	%rd471, %rd80, %rd470;
	ld.global.u32 	%r1064, [%rd471];
	setp.eq.s32 	%p323, %r1064, 0;
	@%p323 bra 	$L__BB0_371;
	shr.u32 	%r978, %r1064, %r262;
	setp.eq.s32 	%p324, %r978, %r264;
	@%p324 bra 	$L__BB0_363;
	add.s32 	%r979, %r321, 1;
	and.b32  	%r323, %r260, %r979;
	mul.wide.u32 	%rd472, %r323, 4;
	add.s64 	%rd473, %rd80, %rd472;
	ld.global.u32 	%r1064, [%rd473];
	setp.eq.s32 	%p325, %r1064, 0;
	@%p325 bra 	$L__BB0_371;
	shr.u32 	%r980, %r1064, %r262;
	setp.eq.s32 	%p326, %r980, %r264;
	@%p326 bra 	$L__BB0_363;
	add.s32 	%r981, %r323, 1;
	and.b32  	%r982, %r260, %r981;
	mul.wide.u32 	%rd474, %r982, 4;
	add.s64 	%rd475, %rd80, %rd474;
	ld.global.u32 	%r1064, [%rd475];
	setp.eq.s32 	%p327, %r1064, 0;
	shr.u32 	%r983, %r1064, %r262;
	setp.ne.s32 	%p328, %r983, %r264;
	or.pred  	%p329, %p327, %p328;
	@%p329 bra 	$L__BB0_371;
$L__BB0_363:
	mov.b32 	%r986, -1;
	shl.b32 	%r987, %r986, %r262;
	not.b32 	%r988, %r987;
	and.b32  	%r327, %r1064, %r988;
	setp.eq.s32 	%p330, %r327, 0;
	@%p330 bra 	$L__BB0_371;
	setp.lt.s32 	%p332, %r1067, 1;
	mov.pred 	%p442, -1;
	@%p332 bra 	$L__BB0_369;
	mov.b32 	%r1065, 0;
	bra.uni 	$L__BB0_367;
$L__BB0_366:
	add.s32 	%r1065, %r1065, 1;
	setp.eq.s32 	%p335, %r1065, %r1067;
	@%p335 bra 	$L__BB0_369;
$L__BB0_367:
	mul.wide.u32 	%rd476, %r1065, 4;
	add.s64 	%rd477, %rd4, %rd476;
	ld.local.u32 	%r990, [%rd477];
	setp.ne.s32 	%p333, %r990, %r327;
	@%p333 bra 	$L__BB0_366;
	add.s64 	%rd479, %rd5, %rd476;
	ld.local.u32 	%r991, [%rd479];
	add.s32 	%r992, %r991, 1;
	st.local.u32 	[%rd479], %r992;
	mov.pred 	%p442, 0;
$L__BB0_369:
	setp.gt.s32 	%p337, %r1067, 31;
	not.pred 	%p338, %p442;
	or.pred  	%p339, %p337, %p338;
	@%p339 bra 	$L__BB0_371;
	mul.wide.s32 	%rd480, %r1067, 4;
	add.s64 	%rd481, %rd4, %rd480;
	st.local.u32 	[%rd481], %r327;
	add.s64 	%rd482, %rd5, %rd480;
	mov.b32 	%r993, 1;
	st.local.u32 	[%rd482], %r993;
	add.s32 	%r1067, %r1067, 1;
$L__BB0_371:
	add.s32 	%r1047, %r220, 1;
	setp.ne.s32 	%p340, %r220, %r215;
	@%p340 bra 	$L__BB0_233;
$L__BB0_372:
	setp.lt.s32 	%p341, %r1022, 1;
	mov.b32 	%r1118, 0;
	mov.u32 	%r1119, %r1118;
	@%p341 bra 	$L__BB0_443;
	and.b32  	%r335, %r1022, 15;
	setp.lt.u32 	%p342, %r1022, 16;
	mov.b32 	%r1071, 0;
	mov.u32 	%r1119, %r1071;
	mov.u32 	%r1118, %r1071;
	@%p342 bra 	$L__BB0_408;
	and.b32  	%r1071, %r1022, 2147483632;
	neg.s32 	%r1115, %r1071;
	add.s64 	%rd531, %rd3, 32;
	add.s64 	%rd530, %rd2, 32;
	mov.b32 	%r1119, 0;
	mov.u32 	%r1118, %r1119;
$L__BB0_375:
	.pragma "nounroll";
	ld.local.u32 	%r422, [%rd531+-32];
	setp.le.u32 	%p343, %r422, %r1119;
	@%p343 bra 	$L__BB0_377;
	ld.local.u32 	%r1118, [%rd530+-32];
	mov.u32 	%r1119, %r422;
$L__BB0_377:
	ld.local.u32 	%r426, [%rd531+-28];
	setp.le.u32 	%p344, %r426, %r1119;
	@%p344 bra 	$L__BB0_379;
	ld.local.u32 	%r1118, [%rd530+-28];
	mov.u32 	%r1119, %r426;
$L__BB0_379:
	ld.local.u32 	%r430, [%rd531+-24];
	setp.le.u32 	%p345, %r430, %r1119;
	@%p345 bra 	$L__BB0_381;
	ld.local.u32 	%r1118, [%rd530+-24];
	mov.u32 	%r1119, %r430;
$L__BB0_381:
	ld.local.u32 	%r434, [%rd531+-20];
	setp.le.u32 	%p346, %r434, %r1119;
	@%p346 bra 	$L__BB0_383;
	ld.local.u32 	%r1118, [%rd530+-20];
	mov.u32 	%r1119, %r434;
$L__BB0_383:
	ld.local.u32 	%r438, [%rd531+-16];
	setp.le.u32 	%p347, %r438, %r1119;
	@%p347 bra 	$L__BB0_385;
	ld.local.u32 	%r1118, [%rd530+-16];
	mov.u32 	%r1119, %r438;
$L__BB0_385:
	ld.local.u32 	%r442, [%rd531+-12];
	setp.le.u32 	%p348, %r442, %r1119;
	@%p348 bra 	$L__BB0_387;
	ld.local.u32 	%r1118, [%rd530+-12];
	mov.u32 	%r1119, %r442;
$L__BB0_387:
	ld.local.u32 	%r446, [%rd531+-8];
	setp.le.u32 	%p349, %r446, %r1119;
	@%p349 bra 	$L__BB0_389;
	ld.local.u32 	%r1118, [%rd530+-8];
	mov.u32 	%r1119, %r446;
$L__BB0_389:
	ld.local.u32 	%r450, [%rd531+-4];
	setp.le.u32 	%p350, %r450, %r1119;
	@%p350 bra 	$L__BB0_391;
	ld.local.u32 	%r1118, [%rd530+-4];
	mov.u32 	%r1119, %r450;
$L__BB0_391:
	ld.local.u32 	%r454, [%rd531];
	setp.le.u32 	%p351, %r454, %r1119;
	@%p351 bra 	$L__BB0_393;
	ld.local.u32 	%r1118, [%rd530];
	mov.u32 	%r1119, %r454;
$L__BB0_393:
	ld.local.u32 	%r458, [%rd531+4];
	setp.le.u32 	%p352, %r458, %r1119;
	@%p352 bra 	$L__BB0_395;
	ld.local.u32 	%r1118, [%rd530+4];
	mov.u32 	%r1119, %r458;
$L__BB0_395:
	ld.local.u32 	%r462, [%rd531+8];
	setp.le.u32 	%p353, %r462, %r1119;
	@%p353 bra 	$L__BB0_397;
	ld.local.u32 	%r1118, [%rd530+8];
	mov.u32 	%r1119, %r462;
$L__BB0_397:
	ld.local.u32 	%r466, [%rd531+12];
	setp.le.u32 	%p354, %r466, %r1119;
	@%p354 bra 	$L__BB0_399;
	ld.local.u32 	%r1118, [%rd530+12];
	mov.u32 	%r1119, %r466;
$L__BB0_399:
	ld.local.u32 	%r470, [%rd531+16];
	setp.le.u32 	%p355, %r470, %r1119;
	@%p355 bra 	$L__BB0_401;
	ld.local.u32 	%r1118, [%rd530+16];
	mov.u32 	%r1119, %r470;
$L__BB0_401:
	ld.local.u32 	%r474, [%rd531+20];
	setp.le.u32 	%p356, %r474, %r1119;
	@%p356 bra 	$L__BB0_403;
	ld.local.u32 	%r1118, [%rd530+20];
	mov.u32 	%r1119, %r474;
$L__BB0_403:
	ld.local.u32 	%r478, [%rd531+24];
	setp.le.u32 	%p357, %r478, %r1119;
	@%p357 bra 	$L__BB0_405;
	ld.local.u32 	%r1118, [%rd530+24];
	mov.u32 	%r1119, %r478;
$L__BB0_405:
	ld.local.u32 	%r482, [%rd531+28];
	setp.le.u32 	%p358, %r482, %r1119;
	@%p358 bra 	$L__BB0_407;
	ld.local.u32 	%r1118, [%rd530+28];
	mov.u32 	%r1119, %r482;
$L__BB0_407:
	add.s32 	%r1115, %r1115, 16;
	add.s64 	%rd531, %rd531, 64;
	add.s64 	%rd530, %rd530, 64;
	setp.eq.s32 	%p359, %r1115, 0;
	@%p359 bra 	$L__BB0_408;
	bra.uni 	$L__BB0_375;
$L__BB0_408:
	setp.eq.s32 	%p360, %r335, 0;
	@%p360 bra 	$L__BB0_443;
	and.b32  	%r343, %r1022, 7;
	setp.lt.u32 	%p361, %r335, 8;
	@%p361 bra 	$L__BB0_427;
	mul.wide.u32 	%rd483, %r1071, 4;
	add.s64 	%rd83, %rd3, %rd483;
	ld.local.u32 	%r344, [%rd83];
	setp.le.u32 	%p362, %r344, %r1119;
	add.s64 	%rd84, %rd2, %rd483;
	@%p362 bra 	$L__BB0_412;
	ld.local.u32 	%r1118, [%rd84];
	mov.u32 	%r1119, %r344;
$L__BB0_412:
	ld.local.u32 	%r348, [%rd83+4];
	setp.le.u32 	%p363, %r348, %r1119;
	@%p363 bra 	$L__BB0_414;
	ld.local.u32 	%r1118, [%rd84+4];
	mov.u32 	%r1119, %r348;
$L__BB0_414:
	ld.local.u32 	%r352, [%rd83+8];
	setp.le.u32 	%p364, %r352, %r1119;
	@%p364 bra 	$L__BB0_416;
	ld.local.u32 	%r1118, [%rd84+8];
	mov.u32 	%r1119, %r352;
$L__BB0_416:
	ld.local.u32 	%r356, [%rd83+12];
	setp.le.u32 	%p365, %r356, %r1119;
	@%p365 bra 	$L__BB0_418;
	ld.local.u32 	%r1118, [%rd84+12];
	mov.u32 	%r1119, %r356;
$L__BB0_418:
	ld.local.u32 	%r360, [%rd83+16];
	setp.le.u32 	%p366, %r360, %r1119;
	@%p366 bra 	$L__BB0_420;
	ld.local.u32 	%r1118, [%rd84+16];
	mov.u32 	%r1119, %r360;
$L__BB0_420:
	ld.local.u32 	%r364, [%rd83+20];
	setp.le.u32 	%p367, %r364, %r1119;
	@%p367 bra 	$L__BB0_422;
	ld.local.u32 	%r1118, [%rd84+20];
	mov.u32 	%r1119, %r364;
$L__BB0_422:
	ld.local.u32 	%r368, [%rd83+24];
	setp.le.u32 	%p368, %r368, %r1119;
	@%p368 bra 	$L__BB0_424;
	ld.local.u32 	%r1118, [%rd84+24];
	mov.u32 	%r1119, %r368;
$L__BB0_424:
	ld.local.u32 	%r372, [%rd83+28];
	setp.le.u32 	%p369, %r372, %r1119;
	@%p369 bra 	$L__BB0_426;
	ld.local.u32 	%r1118, [%rd84+28];
	mov.u32 	%r1119, %r372;
$L__BB0_426:
	add.s32 	%r1071, %r1071, 8;
$L__BB0_427:
	setp.eq.s32 	%p370, %r343, 0;
	@%p370 bra 	$L__BB0_443;
	and.b32  	%r382, %r1022, 3;
	setp.lt.u32 	%p371, %r343, 4;
	@%p371 bra 	$L__BB0_438;
	mul.wide.u32 	%rd484, %r1071, 4;
	add.s64 	%rd85, %rd3, %rd484;
	ld.local.u32 	%r383, [%rd85];
	setp.le.u32 	%p372, %r383, %r1119;
	add.s64 	%rd86, %rd2, %rd484;
	@%p372 bra 	$L__BB0_431;
	ld.local.u32 	%r1118, [%rd86];
	mov.u32 	%r1119, %r383;
$L__BB0_431:
	ld.local.u32 	%r387, [%rd85+4];
	setp.le.u32 	%p373, %r387, %r1119;
	@%p373 bra 	$L__BB0_433;
	ld.local.u32 	%r1118, [%rd86+4];
	mov.u32 	%r1119, %r387;
$L__BB0_433:
	ld.local.u32 	%r391, [%rd85+8];
	setp.le.u32 	%p374, %r391, %r1119;
	@%p374 bra 	$L__BB0_435;
	ld.local.u32 	%r1118, [%rd86+8];
	mov.u32 	%r1119, %r391;
$L__BB0_435:
	ld.local.u32 	%r395, [%rd85+12];
	setp.le.u32 	%p375, %r395, %r1119;
	@%p375 bra 	$L__BB0_437;
	ld.local.u32 	%r1118, [%rd86+12];
	mov.u32 	%r1119, %r395;
$L__BB0_437:
	add.s32 	%r1071, %r1071, 4;
$L__BB0_438:
	setp.eq.s32 	%p376, %r382, 0;
	@%p376 bra 	$L__BB0_443;
	mul.wide.u32 	%rd485, %r1071, 4;
	add.s64 	%rd529, %rd2, %rd485;
	add.s64 	%rd528, %rd3, %rd485;
	neg.s32 	%r1108, %r382;
$L__BB0_440:
	.pragma "nounroll";
	ld.local.u32 	%r409, [%rd528];
	setp.le.u32 	%p377, %r409, %r1119;
	@%p377 bra 	$L__BB0_442;
	ld.local.u32 	%r1118, [%rd529];
	mov.u32 	%r1119, %r409;
$L__BB0_442:
	add.s64 	%rd529, %rd529, 4;
	add.s64 	%rd528, %rd528, 4;
	add.s32 	%r1108, %r1108, 1;
	setp.ne.s32 	%p378, %r1108, 0;
	@%p378 bra 	$L__BB0_440;
$L__BB0_443:
	setp.lt.s32 	%p379, %r1067, 1;
	mov.b32 	%r1153, 0;
	mov.u32 	%r1154, %r1153;
	@%p379 bra 	$L__BB0_514;
	and.b32  	%r416, %r1067, 15;
	setp.lt.u32 	%p380, %r1067, 16;
	mov.b32 	%r1187, 0;
	mov.u32 	%r1154, %r1187;
	mov.u32 	%r1153, %r1187;
	@%p380 bra 	$L__BB0_479;
	and.b32  	%r1187, %r1067, 2147483632;
	neg.s32 	%r1150, %r1187;
	add.s64 	%rd533, %rd5, 32;
	add.s64 	%rd532, %rd4, 32;
	mov.b32 	%r1154, 0;
	mov.u32 	%r1153, %r1154;
$L__BB0_446:
	.pragma "nounroll";
	ld.local.u32 	%r490, [%rd533+-32];
	setp.le.u32 	%p381, %r490, %r1154;
	@%p381 bra 	$L__BB0_448;
	ld.local.u32 	%r1153, [%rd532+-32];
	mov.u32 	%r1154, %r490;
$L__BB0_448:
	ld.local.u32 	%r494, [%rd533+-28];
	setp.le.u32 	%p382, %r494, %r1154;
	@%p382 bra 	$L__BB0_450;
	ld.local.u32 	%r1153, [%rd532+-28];
	mov.u32 	%r1154, %r494;
$L__BB0_450:
	ld.local.u32 	%r498, [%rd533+-24];
	setp.le.u32 	%p383, %r498, %r1154;
	@%p383 bra 	$L__BB0_452;
	ld.local.u32 	%r1153, [%rd532+-24];
	mov.u32 	%r1154, %r498;
$L__BB0_452:
	ld.local.u32 	%r502, [%rd533+-20];
	setp.le.u32 	%p384, %r502, %r1154;
	@%p384 bra 	$L__BB0_454;
	ld.local.u32 	%r1153, [%rd532+-20];
	mov.u32 	%r1154, %r502;
$L__BB0_454:
	ld.local.u32 	%r506, [%rd533+-16];
	setp.le.u32 	%p385, %r506, %r1154;
	@%p385 bra 	$L__BB0_456;
	ld.local.u32 	%r1153, [%rd532+-16];
	mov.u32 	%r1154, %r506;
$L__BB0_456:
	ld.local.u32 	%r510, [%rd533+-12];
	setp.le.u32 	%p386, %r510, %r1154;
	@%p386 bra 	$L__BB0_458;
	ld.local.u32 	%r1153, [%rd532+-12];
	mov.u32 	%r1154, %r510;
$L__BB0_458:
	ld.local.u32 	%r514, [%rd533+-8];
	setp.le.u32 	%p387, %r514, %r1154;
	@%p387 bra 	$L__BB0_460;
	ld.local.u32 	%r1153, [%rd532+-8];
	mov.u32 	%r1154, %r514;
$L__BB0_460:
	ld.local.u32 	%r518, [%rd533+-4];
	setp.le.u32 	%p388, %r518, %r1154;
	@%p388 bra 	$L__BB0_462;
	ld.local.u32 	%r1153, [%rd532+-4];
	mov.u32 	%r1154, %r518;
$L__BB0_462:
	ld.local.u32 	%r522, [%rd533];
	setp.le.u32 	%p389, %r522, %r1154;
	@%p389 bra 	$L__BB0_464;
	ld.local.u32 	%r1153, [%rd532];
	mov.u32 	%r1154, %r522;
$L__BB0_464:
	ld.local.u32 	%r526, [%rd533+4];
	setp.le.u32 	%p390, %r526, %r1154;
	@%p390 bra 	$L__BB0_466;
	ld.local.u32 	%r1153, [%rd532+4];
	mov.u32 	%r1154, %r526;
$L__BB0_466:
	ld.local.u32 	%r530, [%rd533+8];
	setp.le.u32 	%p391, %r530, %r1154;
	@%p391 bra 	$L__BB0_468;
	ld.local.u32 	%r1153, [%rd532+8];
	mov.u32 	%r1154, %r530;
$L__BB0_468:
	ld.local.u32 	%r534, [%rd533+12];
	setp.le.u32 	%p392, %r534, %r1154;
	@%p392 bra 	$L__BB0_470;
	ld.local.u32 	%r1153, [%rd532+12];
	mov.u32 	%r1154, %r534;
$L__BB0_470:
	ld.local.u32 	%r538, [%rd533+16];
	setp.le.u32 	%p393, %r538, %r1154;
	@%p393 bra 	$L__BB0_472;
	ld.local.u32 	%r1153, [%rd532+16];
	mov.u32 	%r1154, %r538;
$L__BB0_472:
	ld.local.u32 	%r542, [%rd533+20];
	setp.le.u32 	%p394, %r542, %r1154;
	@%p394 bra 	$L__BB0_474;
	ld.local.u32 	%r1153, [%rd532+20];
	mov.u32 	%r1154, %r542;
$L__BB0_474:
	ld.local.u32 	%r546, [%rd533+24];
	setp.le.u32 	%p395, %r546, %r1154;
	@%p395 bra 	$L__BB0_476;
	ld.local.u32 	%r1153, [%rd532+24];
	mov.u32 	%r1154, %r546;
$L__BB0_476:
	ld.local.u32 	%r550, [%rd533+28];
	setp.le.u32 	%p396, %r550, %r1154;
	@%p396 bra 	$L__BB0_478;
	ld.local.u32 	%r1153, [%rd532+28];
	mov.u32 	%r1154, %r550;
$L__BB0_478:
	add.s32 	%r1150, %r1150, 16;
	add.s64 	%rd533, %rd533, 64;
	add.s64 	%rd532, %rd532, 64;
	setp.ne.s32 	%p397, %r1150, 0;
	@%p397 bra 	$L__BB0_446;
$L__BB0_479:
	setp.eq.s32 	%p398, %r416, 0;
	@%p398 bra 	$L__BB0_514;
	and.b32  	%r560, %r1067, 7;
	setp.lt.u32 	%p399, %r416, 8;
	@%p399 bra 	$L__BB0_498;
	mul.wide.u32 	%rd486, %r1187, 4;
	add.s64 	%rd103, %rd5, %rd486;
	ld.local.u32 	%r561, [%rd103];
	setp.le.u32 	%p400, %r561, %r1154;
	add.s64 	%rd104, %rd4, %rd486;
	@%p400 bra 	$L__BB0_483;
	ld.local.u32 	%r1153, [%rd104];
	mov.u32 	%r1154, %r561;
$L__BB0_483:
	ld.local.u32 	%r565, [%rd103+4];
	setp.le.u32 	%p401, %r565, %r1154;
	@%p401 bra 	$L__BB0_485;
	ld.local.u32 	%r1153, [%rd104+4];
	mov.u32 	%r1154, %r565;
$L__BB0_485:
	ld.local.u32 	%r569, [%rd103+8];
	setp.le.u32 	%p402, %r569, %r1154;
	@%p402 bra 	$L__BB0_487;
	ld.local.u32 	%r1153, [%rd104+8];
	mov.u32 	%r1154, %r569;
$L__BB0_487:
	ld.local.u32 	%r573, [%rd103+12];
	setp.le.u32 	%p403, %r573, %r1154;
	@%p403 bra 	$L__BB0_489;
	ld.local.u32 	%r1153, [%rd104+12];
	mov.u32 	%r1154, %r573;
$L__BB0_489:
	ld.local.u32 	%r577, [%rd103+16];
	setp.le.u32 	%p404, %r577, %r1154;
	@%p404 bra 	$L__BB0_491;
	ld.local.u32 	%r1153, [%rd104+16];
	mov.u32 	%r1154, %r577;
$L__BB0_491:
	ld.local.u32 	%r581, [%rd103+20];
	setp.le.u32 	%p405, %r581, %r1154;
	@%p405 bra 	$L__BB0_493;
	ld.local.u32 	%r1153, [%rd104+20];
	mov.u32 	%r1154, %r581;
$L__BB0_493:
	ld.local.u32 	%r585, [%rd103+24];
	setp.le.u32 	%p406, %r585, %r1154;
	@%p406 bra 	$L__BB0_495;
	ld.local.u32 	%r1153, [%rd104+24];
	mov.u32 	%r1154, %r585;
$L__BB0_495:
	ld.local.u32 	%r589, [%rd103+28];
	setp.le.u32 	%p407, %r589, %r1154;
	@%p407 bra 	$L__BB0_497;
	ld.local.u32 	%r1153, [%rd104+28];
	mov.u32 	%r1154, %r589;
$L__BB0_497:
	add.s32 	%r1187, %r1187, 8;
$L__BB0_498:
	setp.eq.s32 	%p408, %r560, 0;
	@%p408 bra 	$L__BB0_514;
	and.b32  	%r599, %r1067, 3;
	setp.lt.u32 	%p409, %r560, 4;
	@%p409 bra 	$L__BB0_509;
	mul.wide.u32 	%rd487, %r1187, 4;
	add.s64 	%rd105, %rd5, %rd487;
	ld.local.u32 	%r600, [%rd105];
	setp.le.u32 	%p410, %r600, %r1154;
	add.s64 	%rd106, %rd4, %rd487;
	@%p410 bra 	$L__BB0_502;
	ld.local.u32 	%r1153, [%rd106];
	mov.u32 	%r1154, %r600;
$L__BB0_502:
	ld.local.u32 	%r604, [%rd105+4];
	setp.le.u32 	%p411, %r604, %r1154;
	@%p411 bra 	$L__BB0_504;
	ld.local.u32 	%r1153, [%rd106+4];
	mov.u32 	%r1154, %r604;
$L__BB0_504:
	ld.local.u32 	%r608, [%rd105+8];
	setp.le.u32 	%p412, %r608, %r1154;
	@%p412 bra 	$L__BB0_506;
	ld.local.u32 	%r1153, [%rd106+8];
	mov.u32 	%r1154, %r608;
$L__BB0_506:
	ld.local.u32 	%r612, [%rd105+12];
	setp.le.u32 	%p413, %r612, %r1154;
	@%p413 bra 	$L__BB0_508;
	ld.local.u32 	%r1153, [%rd106+12];
	mov.u32 	%r1154, %r612;
$L__BB0_508:
	add.s32 	%r1187, %r1187, 4;
$L__BB0_509:
	setp.eq.s32 	%p414, %r599, 0;
	@%p414 bra 	$L__BB0_514;
	mul.wide.u32 	%rd488, %r1187, 4;
	add.s64 	%rd535, %rd4, %rd488;
	add.s64 	%rd534, %rd5, %rd488;
	neg.s32 	%r1224, %r599;
$L__BB0_511:
	.pragma "nounroll";
	ld.local.u32 	%r626, [%rd534];
	setp.le.u32 	%p415, %r626, %r1154;
	@%p415 bra 	$L__BB0_513;
	ld.local.u32 	%r1153, [%rd535];
	mov.u32 	%r1154, %r626;
$L__BB0_513:
	add.s64 	%rd535, %rd535, 4;
	add.s64 	%rd534, %rd534, 4;
	add.s32 	%r1224, %r1224, 1;
	setp.ne.s32 	%p416, %r1224, 0;
	@%p416 bra 	$L__BB0_511;
$L__BB0_514:
	st.global.u32 	[%rd8+36], %r1118;
	st.global.u32 	[%rd8+40], %r1153;
	st.global.u32 	[%rd8+8], %r1119;
	st.global.u32 	[%rd8+12], %r1154;
	ld.global.u32 	%r633, [%rd8+16];
	setp.eq.s32 	%p417, %r633, 0;
	mov.f32 	%f24, 0f00000000;
	@%p417 bra 	$L__BB0_516;
	cvt.rn.f32.u32 	%f14, %r1119;
	cvt.rn.f32.u32 	%f15, %r633;
	div.rn.f32 	%f24, %f14, %f15;
$L__BB0_516:
	st.global.f32 	[%rd8+44], %f24;
	ld.global.u32 	%r634, [%rd8+20];
	setp.eq.s32 	%p418, %r634, 0;
	mov.f32 	%f4, 0f00000000;
	@%p418 bra 	$L__BB0_518;
	cvt.rn.f32.u32 	%f17, %r1154;
	cvt.rn.f32.u32 	%f18, %r634;
	div.rn.f32 	%f4, %f17, %f18;
$L__BB0_518:
	setp.eq.s16 	%p419, %rs1, 0;
	st.global.f32 	[%rd8+48], %f4;
	setp.eq.s32 	%p420, %r1118, 0;
	or.pred  	%p421, %p419, %p420;
	setp.eq.s32 	%p422, %r1153, 0;
	or.pred  	%p423, %p421, %p422;
	@%p423 bra 	$L__BB0_524;
	setp.ne.s32 	%p434, %r1118, %r1153;
	@%p434 bra 	$L__BB0_523;
	add.s32 	%r1008, %r1154, %r1119;
	st.global.u32 	[%rd8+24], %r1008;
	mov.b32 	%r1009, 1065353216;
	st.global.u32 	[%rd8+28], %r1009;
	setp.eq.s16 	%p436, %rs3, 0;
	setp.gtu.f32 	%p437, %f12, 0f3F800000;
	or.pred  	%p438, %p436, %p437;
	@%p438 bra 	$L__BB0_522;
	st.global.u32 	[%rd8], %r1118;
	add.f32 	%f19, %f24, %f4;
	mul.f32 	%f20, %f11, %f19;
	mul.f32 	%f24, %f20, 0f3F000000;
	st.global.f32 	[%rd8+4], %f24;
	mov.b16 	%rs24, 1;
	st.global.u8 	[%rd8+32], %rs24;
	bra.uni 	$L__BB0_533;
$L__BB0_522:
	st.global.u32 	[%rd8], %r1118;
	add.f32 	%f21, %f24, %f4;
	mul.f32 	%f24, %f21, 0f3F000000;
	st.global.f32 	[%rd8+4], %f24;
	bra.uni 	$L__BB0_533;
$L__BB0_523:
	setp.gt.f32 	%p435, %f24, %f4;
	selp.b32 	%r1006, %r1118, %r1153, %p435;
	selp.f32 	%f24, %f24, %f4, %p435;
	st.global.u32 	[%rd8], %r1006;
	st.global.f32 	[%rd8+4], %f24;
	mov.b32 	%r1007, 0;
	st.global.u32 	[%rd8+28], %r1007;
	bra.uni 	$L__BB0_533;
$L__BB0_524:
	setp.eq.s32 	%p424, %r1118, 0;
	setp.ne.s32 	%p425, %r1153, 0;
	or.pred  	%p426, %p424, %p425;
	@%p426 bra 	$L__BB0_526;
	st.global.u32 	[%rd8], %r1118;
	st.global.f32 	[%rd8+4], %f24;
	bra.uni 	$L__BB0_533;
$L__BB0_526:
	setp.eq.s32 	%p427, %r1153, 0;
	setp.ne.s32 	%p428, %r1118, 0;
	or.pred  	%p429, %p427, %p428;
	@%p429 bra 	$L__BB0_528;
	st.global.u32 	[%rd8], %r1153;
	st.global.f32 	[%rd8+4], %f4;
	mov.f32 	%f24, %f4;
	bra.uni 	$L__BB0_533;
$L__BB0_528:
	setp.ne.s32 	%p430, %r1153, 0;
	setp.ne.s32 	%p431, %r1118, 0;
	and.pred  	%p432, %p431, %p430;
	@%p432 bra 	$L__BB0_530;
	ld.global.f32 	%f24, [%rd8+4];
	bra.uni 	$L__BB0_533;
$L__BB0_530:
	setp.leu.f32 	%p433, %f24, %f4;
	@%p433 bra 	$L__BB0_532;
	st.global.u32 	[%rd8], %r1118;
	st.global.f32 	[%rd8+4], %f24;
	bra.uni 	$L__BB0_533;
$L__BB0_532:
	st.global.u32 	[%rd8], %r1153;
	st.global.f32 	[%rd8+4], %f4;
	mov.f32 	%f24, %f4;
$L__BB0_533:
	setp.geu.f32 	%p439, %f24, %f10;
	@%p439 bra 	$L__BB0_535;
	mov.b32 	%r1010, 0;
	st.global.u32 	[%rd8], %r1010;
$L__BB0_535:
	ret;

}
	// .globl	_Z33compute_paired_concordance_kernelPKjS0_PKbPjP24PairedReadClassificationi20ClassificationParams
.visible .entry _Z33compute_paired_concordance_kernelPKjS0_PKbPjP24PairedReadClassificationi20ClassificationParams(
	.param .u64 .ptr .align 1 _Z33compute_paired_concordance_kernelPKjS0_PKbPjP24PairedReadClassificationi20ClassificationParams_param_0,
	.param .u64 .ptr .align 1 _Z33compute_paired_concordance_kernelPKjS0_PKbPjP24PairedReadClassificationi20ClassificationParams_param_1,
	.param .u64 .ptr .align 1 _Z33compute_paired_concordance_kernelPKjS0_PKbPjP24PairedReadClassificationi20ClassificationParams_param_2,
	.param .u64 .ptr .align 1 _Z33compute_paired_concordance_kernelPKjS0_PKbPjP24PairedReadClassificationi20ClassificationParams_param_3,
	.param .u64 .ptr .align 1 _Z33compute_paired_concordance_kernelPKjS0_PKbPjP24PairedReadClassificationi20ClassificationParams_param_4,
	.param .u32 _Z33compute_paired_concordance_kernelPKjS0_PKbPjP24PairedReadClassificationi20ClassificationParams_param_5,
	.param .align 4 .b8 _Z33compute_paired_concordance_kernelPKjS0_PKbPjP24PairedReadClassificationi20ClassificationParams_param_6[40]
)
{


	ret;

}
	// .globl	_ZN3cub18CUB_300001_SM_10006detail11EmptyKernelIvEEvv
.visible .entry _ZN3cub18CUB_300001_SM_10006detail11EmptyKernelIvEEvv()
{


	ret;

}


// ===== COMPILED SASS (sm_100) =====

	.target	sm_100

	.elftype	@"ET_EXEC"


//--------------------- .note.nv.tkinfo           --------------------------
	.section	.note.nv.tkinfo,"",@"SHT_NOTE"
	.sectionflags	@"SHF_NOTE_NV_TKINFO"
	.tkinfo
        /*0018*/ 	.word	0x00000002
        /*0030*/ 	.string	""
        /*0030*/ 	.string	"ptxas"
        /*0030*/ 	.string	"Cuda compilation tools, release 13.0, V13.0.88"
        /*0030*/ 	.string	"Build cuda_13.0.r13.0/compiler.36424714_0"
        /*0030*/ 	.string	"-arch sm_100 -m 64 "



//--------------------- .note.nv.cuinfo           --------------------------
	.section	.note.nv.cuinfo,"",@"SHT_NOTE"
	.sectionflags	@"SHF_NOTE_NV_CUINFO"
        /*0018*/ 	.short	0x0002
        /*001a*/ 	.short	0x0064
        /*001c*/ 	.short	0x0082
	.zero		2


//--------------------- .nv.info                  --------------------------
	.section	.nv.info,"",@"SHT_CUDA_INFO"
	.align	4


	//----- nvinfo : EIATTR_REGCOUNT
	.align		4
        /*0000*/ 	.byte	0x04, 0x2f
        /*0002*/ 	.short	(.L_44 - .L_43)
	.align		4
.L_43:
        /*0004*/ 	.word	index@(_Z28classify_paired_reads_kernelPKcS0_PKjS2_S2_S2_PKbPK19GPUCompactHashTablePK12TaxonomyNodeS2_PjSB_SB_P24PairedReadClassificationi20ClassificationParams)
        /*0008*/ 	.word	0x00000023


	//----- nvinfo : EIATTR_FRAME_SIZE
	.align		4
.L_44:
        /*000c*/ 	.byte	0x04, 0x11
        /*000e*/ 	.short	(.L_46 - .L_45)
	.align		4
.L_45:
        /*0010*/ 	.word	index@($__internal_0_$__cuda_sm3x_div_rn_noftz_f32_slowpath)
        /*0014*/ 	.word	0x00000200


	//----- nvinfo : EIATTR_FRAME_SIZE
	.align		4
.L_46:
        /*0018*/ 	.byte	0x04, 0x11
        /*001a*/ 	.short	(.L_48 - .L_47)
	.align		4
.L_47:
        /*001c*/ 	.word	index@(_Z28classify_paired_reads_kernelPKcS0_PKjS2_S2_S2_PKbPK19GPUCompactHashTablePK12TaxonomyNodeS2_PjSB_SB_P24PairedReadClassificationi20ClassificationParams)
        /*0020*/ 	.word	0x00000200


	//----- nvinfo : EIATTR_REGCOUNT
	.align		4
.L_48:
        /*0024*/ 	.byte	0x04, 0x2f
        /*0026*/ 	.short	(.L_50 - .L_49)
	.align		4
.L_49:
        /*0028*/ 	.word	index@(_Z33compute_paired_concordance_kernelPKjS0_PKbPjP24PairedReadClassificationi20ClassificationParams)
        /*002c*/ 	.word	0x00000004


	//----- nvinfo : EIATTR_FRAME_SIZE
	.align		4
.L_50:
        /*0030*/ 	.byte	0x04, 0x11
        /*0032*/ 	.short	(.L_52 - .L_51)
	.align		4
.L_51:
        /*0034*/ 	.word	index@(_Z33compute_paired_concordance_kernelPKjS0_PKbPjP24PairedReadClassificationi20ClassificationParams)
        /*0038*/ 	.word	0x00000000


	//----- nvinfo : EIATTR_REGCOUNT
	.align		4
.L_52:
        /*003c*/ 	.byte	0x04, 0x2f
        /*003e*/ 	.short	(.L_54 - .L_53)
	.align		4
.L_53:
        /*0040*/ 	.word	index@(_ZN3cub18CUB_300001_SM_10006detail11EmptyKernelIvEEvv)
        /*0044*/ 	.word	0x00000004


	//----- nvinfo : EIATTR_FRAME_SIZE
	.align		4
.L_54:
        /*0048*/ 	.byte	0x04, 0x11
        /*004a*/ 	.short	(.L_56 - .L_55)
	.align		4
.L_55:
        /*004c*/ 	.word	index@(_ZN3cub18CUB_300001_SM_10006detail11EmptyKernelIvEEvv)
        /*0050*/ 	.word	0x00000000


	//----- nvinfo : EIATTR_MIN_STACK_SIZE
	.align		4
.L_56:
        /*0054*/ 	.byte	0x04, 0x12
        /*0056*/ 	.short	(.L_58 - .L_57)
	.align		4
.L_57:
        /*0058*/ 	.word	index@(_ZN3cub18CUB_300001_SM_10006detail11EmptyKernelIvEEvv)
        /*005c*/ 	.word	0x00000000


	//----- nvinfo : EIATTR_MIN_STACK_SIZE
	.align		4
.L_58:
        /*0060*/ 	.byte	0x04, 0x12
        /*0062*/ 	.short	(.L_60 - .L_59)
	.align		4
.L_59:
        /*0064*/ 	.word	index@(_Z33compute_paired_concordance_kernelPKjS0_PKbPjP24PairedReadClassificationi20ClassificationParams)
        /*0068*/ 	.word	0x00000000


	//----- nvinfo : EIATTR_MIN_STACK_SIZE
	.align		4
.L_60:
        /*006c*/ 	.byte	0x04, 0x12
        /*006e*/ 	.short	(.L_62 - .L_61)
	.align		4
.L_61:
        /*0070*/ 	.word	index@(_Z28classify_paired_reads_kernelPKcS0_PKjS2_S2_S2_PKbPK19GPUCompactHashTablePK12TaxonomyNodeS2_PjSB_SB_P24PairedReadClassificationi20ClassificationParams)
        /*0074*/ 	.word	0x00000200
.L_62:


//--------------------- .nv.compat                --------------------------
	.section	.nv.compat,"",@"SHT_CUDA_COMPAT_INFO"
	.align	4
        /*0000*/ 	.byte	0x02, 0x09, 0x00, 0x00, 0x02, 0x02, 0x01, 0x00, 0x02, 0x05, 0x05, 0x00, 0x03, 0x07, 0x01, 0x01
        /*0010*/ 	.byte	0x02, 0x03, 0x00, 0x00, 0x02, 0x06, 0x01, 0x00, 0x04, 0x0b, 0x08, 0x00, 0x01, 0x00, 0x00, 0x00
        /*0020*/ 	.byte	0x00, 0x00, 0x00, 0x00


//--------------------- .nv.info._ZN3cub18CUB_300001_SM_10006detail11EmptyKernelIvEEvv --------------------------
	.section	.nv.info._ZN3cub18CUB_300001_SM_10006detail11EmptyKernelIvEEvv,"",@"SHT_CUDA_INFO"
	.sectionflags	@""
	.align	4


	//----- nvinfo : EIATTR_CUDA_API_VERSION
	.align		4
        /*0000*/ 	.byte	0x04, 0x37
        /*0002*/ 	.short	(.L_64 - .L_63)
.L_63:
        /*0004*/ 	.word	0x00000082


	//----- nvinfo : EIATTR_SPARSE_MMA_MASK
	.align		4
.L_64:
        /*0008*/ 	.byte	0x03, 0x50
        /*000a*/ 	.short	0x0000


	//----- nvinfo : EIATTR_MAXREG_COUNT
	.align		4
        /*000c*/ 	.byte	0x03, 0x1b
        /*000e*/ 	.short	0x00ff


	//----- nvinfo : EIATTR_MERCURY_ISA_VERSION
	.align		4
        /*0010*/ 	.byte	0x03, 0x5f
        /*0012*/ 	.short	0x0101


	//----- nvinfo : EIATTR_VRC_CTA_INIT_COUNT
	.align		4
        /*0014*/ 	.byte	0x02, 0x4a
	.zero		1
	.zero		1


	//----- nvinfo : EIATTR_EXIT_INSTR_OFFSETS
	.align		4
        /*0018*/ 	.byte	0x04, 0x1c
        /*001a*/ 	.short	(.L_66 - .L_65)


	//   ....[0]....
.L_65:
        /*001c*/ 	.word	0x00000010


	//----- nvinfo : EIATTR_SW_WAR
	.align		4
.L_66:
        /*0020*/ 	.byte	0x04, 0x36
        /*0022*/ 	.short	(.L_68 - .L_67)
.L_67:
        /*0024*/ 	.word	0x00000008
.L_68:


//--------------------- .nv.info._Z33compute_paired_concordance_kernelPKjS0_PKbPjP24PairedReadClassificationi20ClassificationParams --------------------------
	.section	.nv.info._Z33compute_paired_concordance_kernelPKjS0_PKbPjP24PairedReadClassificationi20ClassificationParams,"",@"SHT_CUDA_INFO"
	.sectionflags	@""
	.align	4


	//----- nvinfo : EIATTR_CUDA_API_VERSION
	.align		4
        /*0000*/ 	.byte	0x04, 0x37
        /*0002*/ 	.short	(.L_70 - .L_69)
.L_69:
        /*0004*/ 	.word	0x00000082


	//----- nvinfo : EIATTR_KPARAM_INFO
	.align		4
.L_70:
        /*0008*/ 	.byte	0x04, 0x17
        /*000a*/ 	.short	(.L_72 - .L_71)
.L_71:
        /*000c*/ 	.word	0x00000000
        /*0010*/ 	.short	0x0006
        /*0012*/ 	.short	0x002c
        /*0014*/ 	.byte	0x00, 0xf0, 0xa1, 0x00


	//----- nvinfo : EIATTR_KPARAM_INFO
	.align		4
.L_72:
        /*0018*/ 	.byte	0x04, 0x17
        /*001a*/ 	.short	(.L_74 - .L_73)
.L_73:
        /*001c*/ 	.word	0x00000000
        /*0020*/ 	.short	0x0005
        /*0022*/ 	.short	0x0028
        /*0024*/ 	.byte	0x00, 0xf0, 0x11, 0x00


	//----- nvinfo : EIATTR_KPARAM_INFO
	.align		4
.L_74:
        /*0028*/ 	.byte	0x04, 0x17
        /*002a*/ 	.short	(.L_76 - .L_75)
.L_75:
        /*002c*/ 	.word	0x00000000
        /*0030*/ 	.short	0x0004
        /*0032*/ 	.short	0x0020
        /*0034*/ 	.byte	0x00, 0xf5, 0x21, 0x00


	//----- nvinfo : EIATTR_KPARAM_INFO
	.align		4
.L_76:
        /*0038*/ 	.byte	0x04, 0x17
        /*003a*/ 	.short	(.L_78 - .L_77)
.L_77:
        /*003c*/ 	.word	0x00000000
        /*0040*/ 	.short	0x0003
        /*0042*/ 	.short	0x0018
        /*0044*/ 	.byte	0x00, 0xf5, 0x21, 0x00


	//----- nvinfo : EIATTR_KPARAM_INFO
	.align		4
.L_78:
        /*0048*/ 	.byte	0x04, 0x17
        /*004a*/ 	.short	(.L_80 - .L_79)
.L_79:
        /*004c*/ 	.word	0x00000000
        /*0050*/ 	.short	0x0002
        /*0052*/ 	.short	0x0010
        /*0054*/ 	.byte	0x00, 0xf5, 0x21, 0x00


	//----- nvinfo : EIATTR_KPARAM_INFO
	.align		4
.L_80:
        /*0058*/ 	.byte	0x04, 0x17
        /*005a*/ 	.short	(.L_82 - .L_81)
.L_81:
        /*005c*/ 	.word	0x00000000
        /*0060*/ 	.short	0x0001
        /*0062*/ 	.short	0x0008
        /*0064*/ 	.byte	0x00, 0xf5, 0x21, 0x00


	//----- nvinfo : EIATTR_KPARAM_INFO
	.align		4
.L_82:
        /*0068*/ 	.byte	0x04, 0x17
        /*006a*/ 	.short	(.L_84 - .L_83)
.L_83:
        /*006c*/ 	.word	0x00000000
        /*0070*/ 	.short	0x0000
        /*0072*/ 	.short	0x0000
        /*0074*/ 	.byte	0x00, 0xf5, 0x21, 0x00


	//----- nvinfo : EIATTR_SPARSE_MMA_MASK
	.align		4
.L_84:
        /*0078*/ 	.byte	0x03, 0x50
        /*007a*/ 	.short	0x0000


	//----- nvinfo : EIATTR_MAXREG_COUNT
	.align		4
        /*007c*/ 	.byte	0x03, 0x1b
        /*007e*/ 	.short	0x00ff


	//----- nvinfo : EIATTR_MERCURY_ISA_VERSION
	.align		4
        /*0080*/ 	.byte	0x03, 0x5f
        /*0082*/ 	.short	0x0101


	//----- nvinfo : EIATTR_VRC_CTA_INIT_COUNT
	.align		4
        /*0084*/ 	.byte	0x02, 0x4a
	.zero		1
	.zero		1


	//----- nvinfo : EIATTR_EXIT_INSTR_OFFSETS
	.align		4
        /*0088*/ 	.byte	0x04, 0x1c
        /*008a*/ 	.short	(.L_86 - .L_85)


	//   ....[0]....
.L_85:
        /*008c*/ 	.word	0x00000010


	//----- nvinfo : EIATTR_CBANK_PARAM_SIZE
	.align		4
.L_86:
        /*0090*/ 	.byte	0x03, 0x19
        /*0092*/ 	.short	0x0054


	//----- nvinfo : EIATTR_PARAM_CBANK
	.align		4
        /*0094*/ 	.byte	0x04, 0x0a
        /*0096*/ 	.short	(.L_88 - .L_87)
	.align		4
.L_87:
        /*0098*/ 	.word	index@(.nv.constant0._Z33compute_paired_concordance_kernelPKjS0_PKbPjP24PairedReadClassificationi20ClassificationParams)
        /*009c*/ 	.short	0x0380
        /*009e*/ 	.short	0x0054


	//----- nvinfo : EIATTR_SW_WAR
	.align		4
.L_88:
        /*00a0*/ 	.byte	0x04, 0x36
        /*00a2*/ 	.short	(.L_90 - .L_89)
.L_89:
        /*00a4*/ 	.word	0x00000008
.L_90:


//--------------------- .nv.info._Z28classify_paired_reads_kernelPKcS0_PKjS2_S2_S2_PKbPK19GPUCompactHashTablePK12TaxonomyNodeS2_PjSB_SB_P24PairedReadClassificationi20ClassificationParams --------------------------
	.section	.nv.info._Z28classify_paired_reads_kernelPKcS0_PKjS2_S2_S2_PKbPK19GPUCompactHashTablePK12TaxonomyNodeS2_PjSB_SB_P24PairedReadClassificationi20ClassificationParams,"",@"SHT_CUDA_INFO"
	.sectionflags	@""
	.align	4


	//----- nvinfo : EIATTR_CUDA_API_VERSION
	.align		4
        /*0000*/ 	.byte	0x04, 0x37
        /*0002*/ 	.short	(.L_92 - .L_91)
.L_91:
        /*0004*/ 	.word	0x00000082


	//----- nvinfo : EIATTR_KPARAM_INFO
	.align		4
.L_92:
        /*0008*/ 	.byte	0x04, 0x17
        /*000a*/ 	.short	(.L_94 - .L_93)
.L_93:
        /*000c*/ 	.word	0x00000000
        /*0010*/ 	.short	0x000f
        /*0012*/ 	.short	0x0074
        /*0014*/ 	.byte	0x00, 0xf0, 0xa1, 0x00


	//----- nvinfo : EIATTR_KPARAM_INFO
	.align		4
.L_94:
        /*0018*/ 	.byte	0x04, 0x17
        /*001a*/ 	.short	(.L_96 - .L_95)
.L_95:
        /*001c*/ 	.word	0x00000000
        /*0020*/ 	.short	0x000e
        /*0022*/ 	.short	0x0070
        /*0024*/ 	.byte	0x00, 0xf0, 0x11, 0x00


	//----- nvinfo : EIATTR_KPARAM_INFO
	.align		4
.L_96:
        /*0028*/ 	.byte	0x04, 0x17
        /*002a*/ 	.short	(.L_98 - .L_97)
.L_97:
        /*002c*/ 	.word	0x00000000
        /*0030*/ 	.short	0x000d
        /*0032*/ 	.short	0x0068
        /*0034*/ 	.byte	0x00, 0xf5, 0x21, 0x00


	//----- nvinfo : EIATTR_KPARAM_INFO
	.align		4
.L_98:
        /*0038*/ 	.byte	0x04, 0x17
        /*003a*/ 	.short	(.L_100 - .L_99)
.L_99:
        /*003c*/ 	.word	0x00000000
        /*0040*/ 	.short	0x000c
        /*0042*/ 	.short	0x0060
        /*0044*/ 	.byte	0x00, 0xf5, 0x21, 0x00


	//----- nvinfo : EIATTR_KPARAM_INFO
	.align		4
.L_100:
        /*0048*/ 	.byte	0x04, 0x17
        /*004a*/ 	.short	(.L_102 - .L_101)
.L_101:
        /*004c*/ 	.word	0x00000000
        /*0050*/ 	.short	0x000b
        /*0052*/ 	.short	0x0058
        /*0054*/ 	.byte	0x00, 0xf5, 0x21, 0x00


	//----- nvinfo : EIATTR_KPARAM_INFO
	.align		4
.L_102:
        /*0058*/ 	.byte	0x04, 0x17
        /*005a*/ 	.short	(.L_104 - .L_103)
.L_103:
        /*005c*/ 	.word	0x00000000
        /*0060*/ 	.short	0x000a
        /*0062*/ 	.short	0x0050
        /*0064*/ 	.byte	0x00, 0xf5, 0x21, 0x00


	//----- nvinfo : EIATTR_KPARAM_INFO
	.align		4
.L_104:
        /*0068*/ 	.byte	0x04, 0x17
        /*006a*/ 	.short	(.L_106 - .L_105)
.L_105:
        /*006c*/ 	.word	0x00000000
        /*0070*/ 	.short	0x0009
        /*0072*/ 	.short	0x0048
        /*0074*/ 	.byte	0x00, 0xf5, 0x21, 0x00


	//----- nvinfo : EIATTR_KPARAM_INFO
	.align		4
.L_106:
        /*0078*/ 	.byte	0x04, 0x17
        /*007a*/ 	.short	(.L_108 - .L_107)
.L_107:
        /*007c*/ 	.word	0x00000000
        /*0080*/ 	.short	0x0008
        /*0082*/ 	.short	0x0040
        /*0084*/ 	.byte	0x00, 0xf5, 0x21, 0x00


	//----- nvinfo : EIATTR_KPARAM_INFO
	.align		4
.L_108:
        /*0088*/ 	.byte	0x04, 0x17
        /*008a*/ 	.short	(.L_110 - .L_109)
.L_109:
        /*008c*/ 	.word	0x00000000
        /*0090*/ 	.short	0x0007
        /*0092*/ 	.short	0x0038
        /*0094*/ 	.byte	0x00, 0xf5, 0x21, 0x00


	//----- nvinfo : EIATTR_KPARAM_INFO
	.align		4
.L_110:
        /*0098*/ 	.byte	0x04, 0x17
        /*009a*/ 	.short	(.L_112 - .L_111)
.L_111:
        /*009c*/ 	.word	0x00000000
        /*00a0*/ 	.short	0x0006
        /*00a2*/ 	.short	0x0030
        /*00a4*/ 	.byte	0x00, 0xf5, 0x21, 0x00


	//----- nvinfo : EIATTR_KPARAM_INFO
	.align		4
.L_112:
        /*00a8*/ 	.byte	0x04, 0x17
        /*00aa*/ 	.short	(.L_114 - .L_113)
.L_113:
        /*00ac*/ 	.word	0x00000000
        /*00b0*/ 	.short	0x0005
        /*00b2*/ 	.short	0x0028
        /*00b4*/ 	.byte	0x00, 0xf5, 0x21, 0x00


	//----- nvinfo : EIATTR_KPARAM_INFO
	.align		4
.L_114:
        /*00b8*/ 	.byte	0x04, 0x17
        /*00ba*/ 	.short	(.L_116 - .L_115)
.L_115:
        /*00bc*/ 	.word	0x00000000
        /*00c0*/ 	.short	0x0004
        /*00c2*/ 	.short	0x0020
        /*00c4*/ 	.byte	0x00, 0xf5, 0x21, 0x00


	//----- nvinfo : EIATTR_KPARAM_INFO
	.align		4
.L_116:
        /*00c8*/ 	.byte	0x04, 0x17
        /*00ca*/ 	.short	(.L_118 - .L_117)
.L_117:
        /*00cc*/ 	.word	0x00000000
        /*00d0*/ 	.short	0x0003
        /*00d2*/ 	.short	0x0018
        /*00d4*/ 	.byte	0x00, 0xf5, 0x21, 0x00


	//----- nvinfo : EIATTR_KPARAM_INFO
	.align		4
.L_118:
        /*00d8*/ 	.byte	0x04, 0x17
        /*00da*/ 	.short	(.L_120 - .L_119)
.L_119:
        /*00dc*/ 	.word	0x00000000
        /*00e0*/ 	.short	0x0002
        /*00e2*/ 	.short	0x0010
        /*00e4*/ 	.byte	0x00, 0xf5, 0x21, 0x00


	//----- nvinfo : EIATTR_KPARAM_INFO
	.align		4
.L_120:
        /*00e8*/ 	.byte	0x04, 0x17
        /*00ea*/ 	.short	(.L_122 - .L_121)
.L_121:
        /*00ec*/ 	.word	0x00000000
        /*00f0*/ 	.short	0x0001
        /*00f2*/ 	.short	0x0008
        /*00f4*/ 	.byte	0x00, 0xf5, 0x21, 0x00


	//----- nvinfo : EIATTR_KPARAM_INFO
	.align		4
.L_122:
        /*00f8*/ 	.byte	0x04, 0x17
        /*00fa*/ 	.short	(.L_124 - .L_123)
.L_123:
        /*00fc*/ 	.word	0x00000000
        /*0100*/ 	.short	0x0000
        /*0102*/ 	.short	0x0000
        /*0104*/ 	.byte	0x00, 0xf5, 0x21, 0x00


	//----- nvinfo : EIATTR_SPARSE_MMA_MASK
	.align		4
.L_124:
        /*0108*/ 	.byte	0x03, 0x50
        /*010a*/ 	.short	0x0000


	//----- nvinfo : EIATTR_MAXREG_COUNT
	.align		4
        /*010c*/ 	.byte	0x03, 0x1b
        /*010e*/ 	.short	0x00ff


	//----- nvinfo : EIATTR_MERCURY_ISA_VERSION
	.align		4
        /*0110*/ 	.byte	0x03, 0x5f
        /*0112*/ 	.short	0x0101


	//----- nvinfo : EIATTR_VRC_CTA_INIT_COUNT
	.align		4
        /*0114*/ 	.byte	0x02, 0x4a
	.zero		1
	.zero		1


	//----- nvinfo : EIATTR_EXIT_INSTR_OFFSETS
	.align		4
        /*0118*/ 	.byte	0x04, 0x1c
        /*011a*/ 	.short	(.L_126 - .L_125)


	//   ....[0]....
.L_125:
        /*011c*/ 	.word	0x00000090


	//   ....[1]....
        /*0120*/ 	.word	0x0000d180


	//   ....[2]....
        /*0124*/ 	.word	0x0000d1a0


	//----- nvinfo : EIATTR_CRS_STACK_SIZE
	.align		4
.L_126:
        /*0128*/ 	.byte	0x04, 0x1e
        /*012a*/ 	.short	(.L_128 - .L_127)
.L_127:
        /*012c*/ 	.word	0x00000000


	//----- nvinfo : EIATTR_CBANK_PARAM_SIZE
	.align		4
.L_128:
        /*0130*/ 	.byte	0x03, 0x19
        /*0132*/ 	.short	0x009c


	//----- nvinfo : EIATTR_PARAM_CBANK
	.align		4
        /*0134*/ 	.byte	0x04, 0x0a
        /*0136*/ 	.short	(.L_130 - .L_129)
	.align		4
.L_129:
        /*0138*/ 	.word	index@(.nv.constant0._Z28classify_paired_reads_kernelPKcS0_PKjS2_S2_S2_PKbPK19GPUCompactHashTablePK12TaxonomyNodeS2_PjSB_SB_P24PairedReadClassificationi20ClassificationParams)
        /*013c*/ 	.short	0x0380
        /*013e*/ 	.short	0x009c


	//----- nvinfo : EIATTR_SW_WAR
	.align		4
.L_130:
        /*0140*/ 	.byte	0x04, 0x36
        /*0142*/ 	.short	(.L_132 - .L_131)
.L_131:
        /*0144*/ 	.word	0x00000008
.L_132:


//--------------------- .nv.callgraph             --------------------------
	.section	.nv.callgraph,"",@"SHT_CUDA_CALLGRAPH"
	.align	4
	.sectionentsize	8
	.align		4
        /*0000*/ 	.word	0x00000000
	.align		4
        /*0004*/ 	.word	0xffffffff
	.align		4
        /*0008*/ 	.word	0x00000000
	.align		4
        /*000c*/ 	.word	0xfffffffe
	.align		4
        /*0010*/ 	.word	0x00000000
	.align		4
        /*0014*/ 	.word	0xfffffffd
	.align		4
        /*0018*/ 	.word	0x00000000
	.align		4
        /*001c*/ 	.word	0xfffffffc


//--------------------- .nv.constant4             --------------------------
	.section	.nv.constant4,"a",@progbits
	.align	8
	.align		8
.nv.constant4:
        /*0000*/ 	.dword	_ZN34_INTERNAL_481fe48b_4_k_cu_38e401f24cuda3std3__45__cpo5beginE
	.align		8
        /*0008*/ 	.dword	_ZN34_INTERNAL_481fe48b_4_k_cu_38e401f24cuda3std3__45__cpo3endE
	.align		8
        /*0010*/ 	.dword	_ZN34_INTERNAL_481fe48b_4_k_cu_38e401f24cuda3std3__45__cpo6cbeginE
	.align		8
        /*0018*/ 	.dword	_ZN34_INTERNAL_481fe48b_4_k_cu_38e401f24cuda3std3__45__cpo4cendE
	.align		8
        /*0020*/ 	.dword	_ZN34_INTERNAL_481fe48b_4_k_cu_38e401f24cuda3std3__45__cpo6rbeginE
	.align		8
        /*0028*/ 	.dword	_ZN34_INTERNAL_481fe48b_4_k_cu_38e401f24cuda3std3__45__cpo4rendE
	.align		8
        /*0030*/ 	.dword	_ZN34_INTERNAL_481fe48b_4_k_cu_38e401f24cuda3std3__45__cpo7crbeginE
	.align		8
        /*0038*/ 	.dword	_ZN34_INTERNAL_481fe48b_4_k_cu_38e401f24cuda3std3__45__cpo5crendE
	.align		8
        /*0040*/ 	.dword	_ZN34_INTERNAL_481fe48b_4_k_cu_38e401f24cuda3std3__436_GLOBAL__N__481fe48b_4_k_cu_38e401f26ignoreE
	.align		8
        /*0048*/ 	.dword	_ZN34_INTERNAL_481fe48b_4_k_cu_38e401f24cuda3std3__419piecewise_constructE
	.align		8
        /*0050*/ 	.dword	_ZN34_INTERNAL_481fe48b_4_k_cu_38e401f24cuda3std3__48in_placeE
	.align		8
        /*0058*/ 	.dword	_ZN34_INTERNAL_481fe48b_4_k_cu_38e401f24cuda3std3__420unreachable_sentinelE
	.align		8
        /*0060*/ 	.dword	_ZN34_INTERNAL_481fe48b_4_k_cu_38e401f24cuda3std3__47nulloptE
	.align		8
        /*0068*/ 	.dword	_ZN34_INTERNAL_481fe48b_4_k_cu_38e401f24cuda3std3__48unexpectE
	.align		8
        /*0070*/ 	.dword	_ZN34_INTERNAL_481fe48b_4_k_cu_38e401f24cuda3std6ranges3__45__cpo4swapE
	.align		8
        /*0078*/ 	.dword	_ZN34_INTERNAL_481fe48b_4_k_cu_38e401f24cuda3std6ranges3__45__cpo9iter_moveE
	.align		8
        /*0080*/ 	.dword	_ZN34_INTERNAL_481fe48b_4_k_cu_38e401f24cuda3std6ranges3__45__cpo5beginE
	.align		8
        /*0088*/ 	.dword	_ZN34_INTERNAL_481fe48b_4_k_cu_38e401f24cuda3std6ranges3__45__cpo3endE
	.align		8
        /*0090*/ 	.dword	_ZN34_INTERNAL_481fe48b_4_k_cu_38e401f24cuda3std6ranges3__45__cpo6cbeginE
	.align		8
        /*0098*/ 	.dword	_ZN34_INTERNAL_481fe48b_4_k_cu_38e401f24cuda3std6ranges3__45__cpo4cendE
	.align		8
        /*00a0*/ 	.dword	_ZN34_INTERNAL_481fe48b_4_k_cu_38e401f24cuda3std6ranges3__45__cpo7advanceE
	.align		8
        /*00a8*/ 	.dword	_ZN34_INTERNAL_481fe48b_4_k_cu_38e401f24cuda3std6ranges3__45__cpo9iter_swapE
	.align		8
        /*00b0*/ 	.dword	_ZN34_INTERNAL_481fe48b_4_k_cu_38e401f24cuda3std6ranges3__45__cpo4nextE
	.align		8
        /*00b8*/ 	.dword	_ZN34_INTERNAL_481fe48b_4_k_cu_38e401f24cuda3std6ranges3__45__cpo4prevE
	.align		8
        /*00c0*/ 	.dword	_ZN34_INTERNAL_481fe48b_4_k_cu_38e401f24cuda3std6ranges3__45__cpo4dataE
	.align		8
        /*00c8*/ 	.dword	_ZN34_INTERNAL_481fe48b_4_k_cu_38e401f24cuda3std6ranges3__45__cpo5cdataE
	.align		8
        /*00d0*/ 	.dword	_ZN34_INTERNAL_481fe48b_4_k_cu_38e401f24cuda3std6ranges3__45__cpo4sizeE
	.align		8
        /*00d8*/ 	.dword	_ZN34_INTERNAL_481fe48b_4_k_cu_38e401f24cuda3std6ranges3__45__cpo5ssizeE
	.align		8
        /*00e0*/ 	.dword	_ZN34_INTERNAL_481fe48b_4_k_cu_38e401f24cuda3std6ranges3__45__cpo8distanceE
	.align		8
        /*00e8*/ 	.dword	_ZN34_INTERNAL_481fe48b_4_k_cu_38e401f26thrust24THRUST_300001_SM_1000_NS8cuda_cub3parE
	.align		8
        /*00f0*/ 	.dword	_ZN34_INTERNAL_481fe48b_4_k_cu_38e401f26thrust24THRUST_300001_SM_1000_NS8cuda_cub10par_nosyncE
	.align		8
        /*00f8*/ 	.dword	_ZN34_INTERNAL_481fe48b_4_k_cu_38e401f26thrust24THRUST_300001_SM_1000_NS6system6detail10sequential3seqE
	.align		8
        /*0100*/ 	.dword	_ZN34_INTERNAL_481fe48b_4_k_cu_38e401f26thrust24THRUST_300001_SM_1000_NS12placeholders2_1E
	.align		8
        /*0108*/ 	.dword	_ZN34_INTERNAL_481fe48b_4_k_cu_38e401f26thrust24THRUST_300001_SM_1000_NS12placeholders2_2E
	.align		8
        /*0110*/ 	.dword	_ZN34_INTERNAL_481fe48b_4_k_cu_38e401f26thrust24THRUST_300001_SM_1000_NS12placeholders2_3E
	.align		8
        /*0118*/ 	.dword	_ZN34_INTERNAL_481fe48b_4_k_cu_38e401f26thrust24THRUST_300001_SM_1000_NS12placeholders2_4E
	.align		8
        /*0120*/ 	.dword	_ZN34_INTERNAL_481fe48b_4_k_cu_38e401f26thrust24THRUST_300001_SM_1000_NS12placeholders2_5E
	.align		8
        /*0128*/ 	.dword	_ZN34_INTERNAL_481fe48b_4_k_cu_38e401f26thrust24THRUST_300001_SM_1000_NS12placeholders2_6E
	.align		8
        /*0130*/ 	.dword	_ZN34_INTERNAL_481fe48b_4_k_cu_38e401f26thrust24THRUST_300001_SM_1000_NS12placeholders2_7E
	.align		8
        /*0138*/ 	.dword	_ZN34_INTERNAL_481fe48b_4_k_cu_38e401f26thrust24THRUST_300001_SM_1000_NS12placeholders2_8E
	.align		8
        /*0140*/ 	.dword	_ZN34_INTERNAL_481fe48b_4_k_cu_38e401f26thrust24THRUST_300001_SM_1000_NS12placeholders2_9E
	.align		8
        /*0148*/ 	.dword	_ZN34_INTERNAL_481fe48b_4_k_cu_38e401f26thrust24THRUST_300001_SM_1000_NS12placeholders3_10E
	.align		8
        /*0150*/ 	.dword	_ZN34_INTERNAL_481fe48b_4_k_cu_38e401f26thrust24THRUST_300001_SM_1000_NS3seqE


//--------------------- .text._ZN3cub18CUB_300001_SM_10006detail11EmptyKernelIvEEvv --------------------------
	.section	.text._ZN3cub18CUB_300001_SM_10006detail11EmptyKernelIvEEvv,"ax",@progbits
	.align	128
        .global         _ZN3cub18CUB_300001_SM_10006detail11EmptyKernelIvEEvv
        .type           _ZN3cub18CUB_300001_SM_10006detail11EmptyKernelIvEEvv,@function
        .size           _ZN3cub18CUB_300001_SM_10006detail11EmptyKernelIvEEvv,(.L_x_277 - _ZN3cub18CUB_300001_SM_10006detail11EmptyKernelIvEEvv)
        .other          _ZN3cub18CUB_300001_SM_10006detail11EmptyKernelIvEEvv,@"STO_CUDA_ENTRY STV_DEFAULT"
_ZN3cub18CUB_300001_SM_10006detail11EmptyKernelIvEEvv:
.text._ZN3cub18CUB_300001_SM_10006detail11EmptyKernelIvEEvv:
[----:B------:R-:W-:Y:S01]  /*0000*/  LDC R1, c[0x0][0x37c] ;  /* 0x0000df00ff017b82 */ /* 0x000fe20000000800 */
[----:B------:R-:W-:Y:S05]  /*0010*/  EXIT ;  /* 0x000000000000794d */ /* 0x000fea0003800000 */
.L_x_0:
[----:B------:R-:W-:-:S00]  /*0020*/  BRA `(.L_x_0) ;  /* 0xfffffffc00fc7947 */ /* 0x000fc0000383ffff */
[----:B------:R-:W-:-:S00]  /*0030*/  NOP ;  /* 0x0000000000007918 */ /* 0x000fc00000000000 */
        /* <DEDUP_REMOVED lines=12> */
.L_x_277:


//--------------------- .text._Z33compute_paired_concordance_kernelPKjS0_PKbPjP24PairedReadClassificationi20ClassificationParams --------------------------
	.section	.text._Z33compute_paired_concordance_kernelPKjS0_PKbPjP24PairedReadClassificationi20ClassificationParams,"ax",@progbits
	.align	128
        .global         _Z33compute_paired_concordance_kernelPKjS0_PKbPjP24PairedReadClassificationi20ClassificationParams
        .type           _Z33compute_paired_concordance_kernelPKjS0_PKbPjP24PairedReadClassificationi20ClassificationParams,@function
        .size           _Z33compute_paired_concordance_kernelPKjS0_PKbPjP24PairedReadClassificationi20ClassificationParams,(.L_x_278 - _Z33compute_paired_concordance_kernelPKjS0_PKbPjP24PairedReadClassificationi20ClassificationParams)
        .other          _Z33compute_paired_concordance_kernelPKjS0_PKbPjP24PairedReadClassificationi20ClassificationParams,@"STO_CUDA_ENTRY STV_DEFAULT"
_Z33compute_paired_concordance_kernelPKjS0_PKbPjP24PairedReadClassificationi20ClassificationParams:
.text._Z33compute_paired_concordance_kernelPKjS0_PKbPjP24PairedReadClassificationi20ClassificationParams:
[----:B------:R-:W-:Y:S01]  /*0000*/  LDC R1, c[0x0][0x37c] ;  /* 0x0000df00ff017b82 */ /* 0x000fe20000000800 */
[----:B------:R-:W-:Y:S05]  /*0010*/  EXIT ;  /* 0x000000000000794d */ /* 0x000fea0003800000 */
.L_x_1:
        /* <DEDUP_REMOVED lines=14> */
.L_x_278:


//--------------------- .text._Z28classify_paired_reads_kernelPKcS0_PKjS2_S2_S2_PKbPK19GPUCompactHashTablePK12TaxonomyNodeS2_PjSB_SB_P24PairedReadClassificationi20ClassificationParams --------------------------
	.section	.text._Z28classify_paired_reads_kernelPKcS0_PKjS2_S2_S2_PKbPK19GPUCompactHashTablePK12TaxonomyNodeS2_PjSB_SB_P24PairedReadClassificationi20ClassificationParams,"ax",@progbits
	.align	128
        .global         _Z28classify_paired_reads_kernelPKcS0_PKjS2_S2_S2_PKbPK19GPUCompactHashTablePK12TaxonomyNodeS2_PjSB_SB_P24PairedReadClassificationi20ClassificationParams
        .type           _Z28classify_paired_reads_kernelPKcS0_PKjS2_S2_S2_PKbPK19GPUCompactHashTablePK12TaxonomyNodeS2_PjSB_SB_P24PairedReadClassificationi20ClassificationParams,@function
        .size           _Z28classify_paired_reads_kernelPKcS0_PKjS2_S2_S2_PKbPK19GPUCompactHashTablePK12TaxonomyNodeS2_PjSB_SB_P24PairedReadClassificationi20ClassificationParams,(.L_x_276 - _Z28classify_paired_reads_kernelPKcS0_PKjS2_S2_S2_PKbPK19GPUCompactHashTablePK12TaxonomyNodeS2_PjSB_SB_P24PairedReadClassificationi20ClassificationParams)
        .other          _Z28classify_paired_reads_kernelPKcS0_PKjS2_S2_S2_PKbPK19GPUCompactHashTablePK12TaxonomyNodeS2_PjSB_SB_P24PairedReadClassificationi20ClassificationParams,@"STO_CUDA_ENTRY STV_DEFAULT"
_Z28classify_paired_reads_kernelPKcS0_PKjS2_S2_S2_PKbPK19GPUCompactHashTablePK12TaxonomyNodeS2_PjSB_SB_P24PairedReadClassificationi20ClassificationParams:
.text._Z28classify_paired_reads_kernelPKcS0_PKjS2_S2_S2_PKbPK19GPUCompactHashTablePK12TaxonomyNodeS2_PjSB_SB_P24PairedReadClassificationi20ClassificationParams:
[----:B------:R-:W0:Y:S01]  /*0000*/  LDC R1, c[0x0][0x37c] ;  /* 0x0000df00ff017b82 */ /* 0x000e220000000800 */
[----:B------:R-:W1:Y:S07]  /*0010*/  S2R R0, SR_TID.X ;  /* 0x0000000000007919 */ /* 0x000e6e0000002100 */
[----:B------:R-:W1:Y:S01]  /*0020*/  S2UR UR4, SR_CTAID.X ;  /* 0x00000000000479c3 */ /* 0x000e620000002500 */
[----:B------:R-:W2:Y:S01]  /*0030*/  LDCU UR5, c[0x0][0x3f0] ;  /* 0x00007e00ff0577ac */ /* 0x000ea20008000800 */
[----:B0-----:R-:W-:-:S06]  /*0040*/  VIADD R1, R1, 0xfffffe00 ;  /* 0xfffffe0001017836 */ /* 0x001fcc0000000000 */
[----:B------:R-:W1:Y:S02]  /*0050*/  LDC R13, c[0x0][0x360] ;  /* 0x0000d800ff0d7b82 */ /* 0x000e640000000800 */
[----:B-1----:R-:W-:Y:S01]  /*0060*/  IMAD R13, R13, UR4, R0 ;  /* 0x000000040d0d7c24 */ /* 0x002fe2000f8e0200 */
[----:B------:R-:W-:-:S04]  /*0070*/  R2UR UR4, R1 ;  /* 0x00000000010472ca */ /* 0x000fc800000e0000 */
[----:B--2---:R-:W-:-:S13]  /*0080*/  ISETP.GE.AND P0, PT, R13, UR5, PT ;  /* 0x000000050d007c0c */ /* 0x004fda000bf06270 */
[----:B------:R-:W-:Y:S05]  /*0090*/  @P0 EXIT ;  /* 0x000000000000094d */ /* 0x000fea0003800000 */
[----:B------:R-:W0:Y:S01]  /*00a0*/  LDC.64 R10, c[0x0][0x3a0] ;  /* 0x0000e800ff0a7b82 */ /* 0x000e220000000a00 */
[----:B------:R-:W1:Y:S01]  /*00b0*/  LDCU.64 UR6, c[0x0][0x358] ;  /* 0x00006b00ff0677ac */ /* 0x000e620008000a00 */
[----:B------:R-:W2:Y:S06]  /*00c0*/  LDCU.64 UR8, c[0x0][0x3b0] ;  /* 0x00007600ff0877ac */ /* 0x000eac0008000a00 */
[----:B------:R-:W3:Y:S01]  /*00d0*/  LDC.64 R4, c[0x0][0x390] ;  /* 0x0000e400ff047b82 */ /* 0x000ee20000000a00 */
[----:B------:R-:W4:Y:S07]  /*00e0*/  LDCU UR5, c[0x0][0x3f4] ;  /* 0x00007e80ff0577ac */ /* 0x000f2e0008000800 */
[----:B------:R-:W2:Y:S01]  /*00f0*/  LDC.64 R8, c[0x0][0x398] ;  /* 0x0000e600ff087b82 */ /* 0x000ea20000000a00 */
[----:B0-----:R-:W-:-:S07]  /*0100*/  IMAD.WIDE R10, R13, 0x4, R10 ;  /* 0x000000040d0a7825 */ /* 0x001fce00078e020a */
[----:B------:R-:W0:Y:S01]  /*0110*/  LDC.64 R6, c[0x0][0x3a8] ;  /* 0x0000ea00ff067b82 */ /* 0x000e220000000a00 */
[----:B-1----:R-:W4:Y:S01]  /*0120*/  LDG.E R10, desc[UR6][R10.64] ;  /* 0x000000060a0a7981 */ /* 0x002f22000c1e1900 */
[----:B---3--:R-:W-:-:S06]  /*0130*/  IMAD.WIDE R4, R13, 0x4, R4 ;  /* 0x000000040d047825 */ /* 0x008fcc00078e0204 */
[----:B------:R-:W1:Y:S01]  /*0140*/  LDC.64 R18, c[0x0][0x3e8] ;  /* 0x0000fa00ff127b82 */ /* 0x000e620000000a00 */
[----:B------:R-:W3:Y:S01]  /*0150*/  LDG.E R4, desc[UR6][R4.64] ;  /* 0x0000000604047981 */ /* 0x000ee2000c1e1900 */
[----:B--2---:R-:W-:-:S05]  /*0160*/  IMAD.WIDE R8, R13, 0x4, R8 ;  /* 0x000000040d087825 */ /* 0x004fca00078e0208 */
[----:B------:R-:W2:Y:S01]  /*0170*/  LDG.E R0, desc[UR6][R8.64] ;  /* 0x0000000608007981 */ /* 0x000ea2000c1e1900 */
[C---:B------:R-:W-:Y:S01]  /*0180*/  IADD3 R2, P0, PT, R13.reuse, UR8, RZ ;  /* 0x000000080d027c10 */ /* 0x040fe2000ff1e0ff */
[----:B0-----:R-:W-:-:S03]  /*0190*/  IMAD.WIDE R6, R13, 0x4, R6 ;  /* 0x000000040d067825 */ /* 0x001fc600078e0206 */
[C---:B------:R-:W-:Y:S01]  /*01a0*/  LEA.HI.X.SX32 R3, R13.reuse, UR9, 0x1, P0 ;  /* 0x000000090d037c11 */ /* 0x040fe200080f0eff */
[----:B------:R-:W3:Y:S02]  /*01b0*/  LDCU.128 UR8, c[0x0][0x380] ;  /* 0x00007000ff0877ac */ /* 0x000ee40008000c00 */
[----:B------:R-:W5:Y:S01]  /*01c0*/  LDG.E R6, desc[UR6][R6.64] ;  /* 0x0000000606067981 */ /* 0x000f62000c1e1900 */
[----:B-1----:R-:W-:-:S03]  /*01d0*/  IMAD.WIDE R18, R13, 0x34, R18 ;  /* 0x000000340d127825 */ /* 0x002fc600078e0212 */
[----:B------:R0:W5:Y:S04]  /*01e0*/  LDG.E.U8 R3, desc[UR6][R2.64] ;  /* 0x0000000602037981 */ /* 0x000168000c1e1100 */
[----:B------:R1:W-:Y:S04]  /*01f0*/  STG.E desc[UR6][R18.64], RZ ;  /* 0x000000ff12007986 */ /* 0x0003e8000c101906 */
[----:B------:R1:W-:Y:S04]  /*0200*/  STG.E desc[UR6][R18.64+0x4], RZ ;  /* 0x000004ff12007986 */ /* 0x0003e8000c101906 */
[----:B------:R1:W-:Y:S04]  /*0210*/  STG.E desc[UR6][R18.64+0x8], RZ ;  /* 0x000008ff12007986 */ /* 0x0003e8000c101906 */
[----:B------:R1:W-:Y:S04]  /*0220*/  STG.E desc[UR6][R18.64+0xc], RZ ;  /* 0x00000cff12007986 */ /* 0x0003e8000c101906 */
[----:B------:R1:W-:Y:S04]  /*0230*/  STG.E desc[UR6][R18.64+0x10], RZ ;  /* 0x000010ff12007986 */ /* 0x0003e8000c101906 */
[----:B------:R1:W-:Y:S04]  /*0240*/  STG.E desc[UR6][R18.64+0x14], RZ ;  /* 0x000014ff12007986 */ /* 0x0003e8000c101906 */
[----:B------:R1:W-:Y:S04]  /*0250*/  STG.E desc[UR6][R18.64+0x18], RZ ;  /* 0x000018ff12007986 */ /* 0x0003e8000c101906 */
[----:B------:R1:W-:Y:S04]  /*0260*/  STG.E desc[UR6][R18.64+0x1c], RZ ;  /* 0x00001cff12007986 */ /* 0x0003e8000c101906 */
[----:B------:R1:W-:Y:S04]  /*0270*/  STG.E.U8 desc[UR6][R18.64+0x20], RZ ;  /* 0x000020ff12007986 */ /* 0x0003e8000c101106 */
[----:B------:R1:W-:Y:S04]  /*0280*/  STG.E desc[UR6][R18.64+0x24], RZ ;  /* 0x000024ff12007986 */ /* 0x0003e8000c101906 */
[----:B------:R1:W-:Y:S04]  /*0290*/  STG.E desc[UR6][R18.64+0x28], RZ ;  /* 0x000028ff12007986 */ /* 0x0003e8000c101906 */
[----:B------:R1:W-:Y:S04]  /*02a0*/  STG.E desc[UR6][R18.64+0x2c], RZ ;  /* 0x00002cff12007986 */ /* 0x0003e8000c101906 */
[----:B------:R1:W-:Y:S01]  /*02b0*/  STG.E desc[UR6][R18.64+0x30], RZ ;  /* 0x000030ff12007986 */ /* 0x0003e2000c101906 */
[----:B------:R-:W-:Y:S01]  /*02c0*/  UIADD3 UR4, UPT, UPT, UR4, 0x80, URZ ;  /* 0x0000008004047890 */ /* 0x000fe2000fffe0ff */
[----:B------:R-:W-:Y:S01]  /*02d0*/  BSSY.RECONVERGENT B0, `(.L_x_2) ;  /* 0x0000683000007945 */ /* 0x000fe20003800200 */
[----:B------:R-:W-:Y:S01]  /*02e0*/  IMAD.MOV.U32 R20, RZ, RZ, RZ ;  /* 0x000000ffff147224 */ /* 0x000fe200078e00ff */
[----:B----4-:R-:W-:-:S02]  /*02f0*/  ISETP.GE.U32.AND P0, PT, R10, UR5, PT ;  /* 0x000000050a007c0c */ /* 0x010fc4000bf06070 */
[----:B---3--:R-:W-:Y:S02]  /*0300*/  IADD3 R4, P1, PT, R4, UR8, RZ ;  /* 0x0000000804047c10 */ /* 0x008fe4000ff3e0ff */
[----:B--2---:R-:W-:-:S03]  /*0310*/  IADD3 R0, P2, PT, R0, UR10, RZ ;  /* 0x0000000a00007c10 */ /* 0x004fc6000ff5e0ff */
[----:B------:R-:W-:Y:S02]  /*0320*/  IMAD.X R5, RZ, RZ, UR9, P1 ;  /* 0x00000009ff057e24 */ /* 0x000fe400088e06ff */
[----:B0-----:R-:W-:-:S04]  /*0330*/  IMAD.X R2, RZ, RZ, UR11, P2 ;  /* 0x0000000bff027e24 */ /* 0x001fc800090e06ff */
[----:B-1----:R-:W-:Y:S05]  /*0340*/  @!P0 BRA `(.L_x_3) ;  /* 0x0000006400ec8947 */ /* 0x002fea0003800000 */
[----:B------:R-:W-:-:S05]  /*0350*/  VIADD R7, R10, -UR5 ;  /* 0x800000050a077c36 */ /* 0x000fca0008000000 */
[----:B------:R-:W-:-:S13]  /*0360*/  ISETP.GT.U32.AND P0, PT, R7, 0x7ffffffe, PT ;  /* 0x7ffffffe0700780c */ /* 0x000fda0003f04070 */
[----:B------:R-:W-:Y:S05]  /*0370*/  @P0 BRA `(.L_x_3) ;  /* 0x0000006400e00947 */ /* 0x000fea0003800000 */
[----:B------:R-:W0:Y:S02]  /*0380*/  LDC R8, c[0x0][0x3f8] ;  /* 0x0000fe00ff087b82 */ /* 0x000e240000000800 */
[----:B0-----:R-:W-:-:S04]  /*0390*/  IADD3 R8, PT, PT, -R8, UR5, RZ ;  /* 0x0000000508087c10 */ /* 0x001fc8000fffe1ff */
[----:B------:R-:W-:-:S13]  /*03a0*/  ISETP.GT.AND P0, PT, R8, -0x1, PT ;  /* 0xffffffff0800780c */ /* 0x000fda0003f04270 */
[----:B------:R-:W-:Y:S05]  /*03b0*/  @P0 BRA `(.L_x_4) ;  /* 0x0000000000880947 */ /* 0x000fea0003800000 */
[----:B------:R-:W-:Y:S01]  /*03c0*/  BSSY.RECONVERGENT B1, `(.L_x_5) ;  /* 0x0000020000017945 */ /* 0x000fe20003800200 */
[----:B------:R-:W-:-:S07]  /*03d0*/  CS2R R10, SRZ ;  /* 0x00000000000a7805 */ /* 0x000fce000001ff00 */
.L_x_11:
[----:B0-----:R-:W0:Y:S01]  /*03e0*/  LDCU UR8, c[0x0][0x3f4] ;  /* 0x00007e80ff0877ac */ /* 0x001e220008000800 */
[----:B------:R-:W-:Y:S01]  /*03f0*/  BSSY.RECONVERGENT B2, `(.L_x_6) ;  /* 0x0000017000027945 */ /* 0x000fe20003800200 */
[----:B0-----:R-:W-:-:S09]  /*0400*/  UISETP.GE.AND UP0, UPT, UR8, 0x1, UPT ;  /* 0x000000010800788c */ /* 0x001fd2000bf06270 */
[----:B------:R-:W-:Y:S05]  /*0410*/  BRA.U !UP0, `(.L_x_7) ;  /* 0x0000000108487547 */ /* 0x000fea000b800000 */
[----:B------:R-:W-:-:S07]  /*0420*/  IMAD.MOV.U32 R13, RZ, RZ, RZ ;  /* 0x000000ffff0d7224 */ /* 0x000fce00078e00ff */
.L_x_9:
[----:B------:R-:W-:-:S05]  /*0430*/  IMAD.IADD R9, R13, 0x1, R10 ;  /* 0x000000010d097824 */ /* 0x000fca00078e020a */
[----:B------:R-:W-:-:S05]  /*0440*/  IADD3 R8, P0, PT, R9, R4, RZ ;  /* 0x0000000409087210 */ /* 0x000fca0007f1e0ff */
[----:B------:R-:W-:-:S05]  /*0450*/  IMAD.X R9, RZ, RZ, R5, P0 ;  /* 0x000000ffff097224 */ /* 0x000fca00000e0605 */
[----:B------:R-:W2:Y:S01]  /*0460*/  LDG.E.U8 R8, desc[UR6][R8.64] ;  /* 0x0000000608087981 */ /* 0x000ea2000c1e1100 */
[----:B------:R-:W-:Y:S02]  /*0470*/  IMAD.MOV.U32 R15, RZ, RZ, 0x1 ;  /* 0x00000001ff0f7424 */ /* 0x000fe400078e00ff */
[----:B--2---:R-:W-:-:S05]  /*0480*/  VIADD R12, R8, 0xffffffbf ;  /* 0xffffffbf080c7836 */ /* 0x004fca0000000000 */
[----:B------:R-:W-:-:S04]  /*0490*/  LOP3.LUT R12, R12, 0xffff, RZ, 0xc0, !PT ;  /* 0x0000ffff0c0c7812 */ /* 0x000fc800078ec0ff */
[CC--:B------:R-:W-:Y:S02]  /*04a0*/  SHF.L.U32 R14, R15.reuse, R12.reuse, RZ ;  /* 0x0000000c0f0e7219 */ /* 0x0c0fe400000006ff */
[----:B------:R-:W-:Y:S02]  /*04b0*/  SHF.L.U64.HI R15, R15, R12, RZ ;  /* 0x0000000c0f0f7219 */ /* 0x000fe400000102ff */
[----:B------:R-:W-:-:S04]  /*04c0*/  LOP3.LUT P0, RZ, R14, 0x80045, RZ, 0xc0, !PT ;  /* 0x000800450eff7812 */ /* 0x000fc8000780c0ff */
[----:B------:R-:W-:-:S04]  /*04d0*/  LOP3.LUT P0, RZ, R15, 0x80045, RZ, 0xc0, P0 ;  /* 0x000800450fff7812 */ /* 0x000fc8000000c0ff */
[----:B------:R-:W-:-:S13]  /*04e0*/  ISETP.GT.U32.OR P0, PT, R12, 0x33, !P0 ;  /* 0x000000330c00780c */ /* 0x000fda0004704470 */
[----:B------:R-:W-:Y:S05]  /*04f0*/  @P0 BRA `(.L_x_8) ;  /* 0x0000000000180947 */ /* 0x000fea0003800000 */
[----:B------:R-:W0:Y:S01]  /*0500*/  LDCU UR8, c[0x0][0x3f4] ;  /* 0x00007e80ff0877ac */ /* 0x000e220008000800 */
[----:B------:R-:W-:-:S05]  /*0510*/  VIADD R13, R13, 0x1 ;  /* 0x000000010d0d7836 */ /* 0x000fca0000000000 */
[----:B0-----:R-:W-:-:S13]  /*0520*/  ISETP.NE.AND P0, PT, R13, UR8, PT ;  /* 0x000000080d007c0c */ /* 0x001fda000bf05270 */
[----:B------:R-:W-:Y:S05]  /*0530*/  @P0 BRA `(.L_x_9) ;  /* 0xfffffffc00bc0947 */ /* 0x000fea000383ffff */
.L_x_7:
[----:B------:R-:W-:-:S05]  /*0540*/  VIADD R11, R11, 0x1 ;  /* 0x000000010b0b7836 */ /* 0x000fca0000000000 */
[----:B------:R0:W-:Y:S02]  /*0550*/  STG.E desc[UR6][R18.64+0x10], R11 ;  /* 0x0000100b12007986 */ /* 0x0001e4000c101906 */
.L_x_8:
[----:B------:R-:W-:Y:S05]  /*0560*/  BSYNC.RECONVERGENT B2 ;  /* 0x0000000000027941 */ /* 0x000fea0003800200 */
.L_x_6:
[----:B------:R-:W-:Y:S01]  /*0570*/  ISETP.NE.AND P0, PT, R10, R7, PT ;  /* 0x000000070a00720c */ /* 0x000fe20003f05270 */
[----:B------:R-:W-:-:S12]  /*0580*/  IMAD.MOV.U32 R20, RZ, RZ, RZ ;  /* 0x000000ffff147224 */ /* 0x000fd800078e00ff */
[----:B------:R-:W-:Y:S05]  /*0590*/  @!P0 BRA `(.L_x_10) ;  /* 0x0000000000088947 */ /* 0x000fea0003800000 */
[----:B------:R-:W-:Y:S01]  /*05a0*/  VIADD R10, R10, 0x1 ;  /* 0x000000010a0a7836 */ /* 0x000fe20000000000 */
[----:B------:R-:W-:Y:S06]  /*05b0*/  BRA `(.L_x_11) ;  /* 0xfffffffc00887947 */ /* 0x000fec000383ffff */
.L_x_10:
[----:B------:R-:W-:Y:S05]  /*05c0*/  BSYNC.RECONVERGENT B1 ;  /* 0x0000000000017941 */ /* 0x000fea0003800200 */
.L_x_5:
[----:B------:R-:W-:Y:S05]  /*05d0*/  BRA `(.L_x_3) ;  /* 0x0000006400487947 */ /* 0x000fea0003800000 */
.L_x_4:
[----:B------:R-:W0:Y:S02]  /*05e0*/  LDC R9, c[0x0][0x3fc] ;  /* 0x0000ff00ff097b82 */ /* 0x000e240000000800 */
[----:B0-----:R-:W-:-:S13]  /*05f0*/  ISETP.GE.AND P0, PT, R9, 0x1, PT ;  /* 0x000000010900780c */ /* 0x001fda0003f06270 */
[----:B------:R-:W-:Y:S05]  /*0600*/  @!P0 BRA `(.L_x_12) ;  /* 0x0000004400b88947 */ /* 0x000fea0003800000 */
[----:B------:R-:W-:Y:S01]  /*0610*/  BSSY.RECONVERGENT B3, `(.L_x_13) ;  /* 0x000046c000037945 */ /* 0x000fe20003800200 */
[----:B------:R-:W-:Y:S01]  /*0620*/  VIADD R8, R8, 0x1 ;  /* 0x0000000108087836 */ /* 0x000fe20000000000 */
[----:B------:R-:W-:Y:S01]  /*0630*/  CS2R R10, SRZ ;  /* 0x00000000000a7805 */ /* 0x000fe2000001ff00 */
[----:B------:R-:W-:Y:S02]  /*0640*/  VIADD R9, R9, 0x1 ;  /* 0x0000000109097836 */ /* 0x000fe40000000000 */
[----:B------:R-:W-:-:S07]  /*0650*/  IMAD.MOV.U32 R20, RZ, RZ, RZ ;  /* 0x000000ffff147224 */ /* 0x000fce00078e00ff */
.L_x_102:
[----:B0-----:R-:W0:Y:S01]  /*0660*/  LDCU UR8, c[0x0][0x3f4] ;  /* 0x00007e80ff0877ac */ /* 0x001e220008000800 */
[----:B------:R-:W-:Y:S01]  /*0670*/  BSSY.RECONVERGENT B2, `(.L_x_14) ;  /* 0x0000461000027945 */ /* 0x000fe20003800200 */
[----:B0-----:R-:W-:-:S09]  /*0680*/  UISETP.GE.AND UP0, UPT, UR8, 0x1, UPT ;  /* 0x000000010800788c */ /* 0x001fd2000bf06270 */
[----:B------:R-:W-:Y:S05]  /*0690*/  BRA.U !UP0, `(.L_x_15) ;  /* 0x0000000108487547 */ /* 0x000fea000b800000 */
[----:B------:R-:W-:-:S07]  /*06a0*/  IMAD.MOV.U32 R15, RZ, RZ, RZ ;  /* 0x000000ffff0f7224 */ /* 0x000fce00078e00ff */
.L_x_17:
        /* <DEDUP_REMOVED lines=17> */
.L_x_15:
[----:B------:R-:W0:Y:S01]  /*07c0*/  LDCU UR8, c[0x0][0x3f8] ;  /* 0x00007f00ff0877ac */ /* 0x000e220008000800 */
[----:B------:R-:W-:Y:S02]  /*07d0*/  VIADD R11, R11, 0x1 ;  /* 0x000000010b0b7836 */ /* 0x000fe40000000000 */
[----:B------:R-:W-:Y:S02]  /*07e0*/  IMAD.MOV.U32 R21, RZ, RZ, RZ ;  /* 0x000000ffff157224 */ /* 0x000fe400078e00ff */
[----:B------:R-:W-:Y:S01]  /*07f0*/  IMAD.MOV.U32 R22, RZ, RZ, RZ ;  /* 0x000000ffff167224 */ /* 0x000fe200078e00ff */
[----:B------:R1:W-:Y:S01]  /*0800*/  STG.E desc[UR6][R18.64+0x10], R11 ;  /* 0x0000100b12007986 */ /* 0x0003e2000c101906 */
[----:B0-----:R-:W-:-:S09]  /*0810*/  UISETP.GE.AND UP0, UPT, UR8, 0x1, UPT ;  /* 0x000000010800788c */ /* 0x001fd2000bf06270 */
[----:B-1----:R-:W-:Y:S05]  /*0820*/  BRA.U !UP0, `(.L_x_18) ;  /* 0x0000002d08287547 */ /* 0x002fea000b800000 */
[----:B------:R-:W-:Y:S02]  /*0830*/  IMAD.MOV.U32 R21, RZ, RZ, -0x1 ;  /* 0xffffffffff157424 */ /* 0x000fe400078e00ff */
[----:B------:R-:W-:Y:S02]  /*0840*/  IMAD.MOV.U32 R22, RZ, RZ, -0x1 ;  /* 0xffffffffff167424 */ /* 0x000fe400078e00ff */
[----:B------:R-:W-:-:S07]  /*0850*/  IMAD.MOV.U32 R15, RZ, RZ, RZ ;  /* 0x000000ffff0f7224 */ /* 0x000fce00078e00ff */
.L_x_93:
[C---:B------:R-:W-:Y:S01]  /*0860*/  IMAD.IADD R24, R15.reuse, 0x1, R10 ;  /* 0x000000010f187824 */ /* 0x040fe200078e020a */
[----:B------:R-:W-:Y:S01]  /*0870*/  BSSY.RECONVERGENT B1, `(.L_x_19) ;  /* 0x00002c3000017945 */ /* 0x000fe20003800200 */
[----:B------:R-:W-:-:S03]  /*0880*/  VIADD R15, R15, 0x1 ;  /* 0x000000010f0f7836 */ /* 0x000fc60000000000 */
[----:B------:R-:W-:Y:S01]  /*0890*/  BSSY.RELIABLE B4, `(.L_x_20) ;  /* 0x000003e000047945 */ /* 0x000fe20003800100 */
[----:B------:R-:W-:Y:S02]  /*08a0*/  IMAD.MOV.U32 R14, RZ, RZ, RZ ;  /* 0x000000ffff0e7224 */ /* 0x000fe400078e00ff */
[----:B------:R-:W-:Y:S01]  /*08b0*/  IMAD.MOV.U32 R17, RZ, RZ, RZ ;  /* 0x000000ffff117224 */ /* 0x000fe200078e00ff */
[----:B------:R-:W-:Y:S01]  /*08c0*/  ISETP.NE.AND P0, PT, R15, R8, PT ;  /* 0x000000080f00720c */ /* 0x000fe20003f05270 */
[----:B------:R-:W-:-:S03]  /*08d0*/  IMAD.MOV.U32 R23, RZ, RZ, RZ ;  /* 0x000000ffff177224 */ /* 0x000fc600078e00ff */
[----:B------:R-:W-:-:S09]  /*08e0*/  P2R R27, PR, RZ, 0x1 ;  /* 0x00000001ff1b7803 */ /* 0x000fd20000000000 */
.L_x_30:
[----:B------:R-:W-:-:S04]  /*08f0*/  IADD3 R12, P0, P1, R4, R23, R24 ;  /* 0x00000017040c7210 */ /* 0x000fc8000791e018 */
[----:B------:R-:W-:-:S05]  /*0900*/  IADD3.X R13, PT, PT, R5, RZ, RZ, P0, P1 ;  /* 0x000000ff050d7210 */ /* 0x000fca00007e24ff */
[----:B------:R-:W2:Y:S01]  /*0910*/  LDG.E.U8 R12, desc[UR6][R12.64] ;  /* 0x000000060c0c7981 */ /* 0x000ea2000c1e1100 */
[----:B------:R-:W-:Y:S01]  /*0920*/  BSSY.RELIABLE B5, `(.L_x_21) ;  /* 0x0000028000057945 */ /* 0x000fe20003800100 */
[----:B------:R-:W-:Y:S02]  /*0930*/  IMAD.MOV.U32 R25, RZ, RZ, RZ ;  /* 0x000000ffff197224 */ /* 0x000fe400078e00ff */
[----:B------:R-:W-:Y:S01]  /*0940*/  IMAD.MOV.U32 R16, RZ, RZ, RZ ;  /* 0x000000ffff107224 */ /* 0x000fe200078e00ff */
[----:B--2---:R-:W-:-:S13]  /*0950*/  ISETP.GT.AND P0, PT, R12, 0x60, PT ;  /* 0x000000600c00780c */ /* 0x004fda0003f04270 */
[----:B------:R-:W-:Y:S05]  /*0960*/  @P0 BRA `(.L_x_22) ;  /* 0x0000000000400947 */ /* 0x000fea0003800000 */
[----:B------:R-:W-:-:S13]  /*0970*/  ISETP.GT.AND P0, PT, R12, 0x46, PT ;  /* 0x000000460c00780c */ /* 0x000fda0003f04270 */
[----:B------:R-:W-:Y:S05]  /*0980*/  @P0 BRA `(.L_x_23) ;  /* 0x00000000001c0947 */ /* 0x000fea0003800000 */
[----:B------:R-:W-:-:S13]  /*0990*/  ISETP.NE.AND P0, PT, R12, 0x41, PT ;  /* 0x000000410c00780c */ /* 0x000fda0003f05270 */
[----:B------:R-:W-:Y:S05]  /*09a0*/  @!P0 BRA `(.L_x_24) ;  /* 0x00000000007c8947 */ /* 0x000fea0003800000 */
[----:B------:R-:W-:-:S13]  /*09b0*/  ISETP.NE.AND P0, PT, R12, 0x43, PT ;  /* 0x000000430c00780c */ /* 0x000fda0003f05270 */
[----:B------:R-:W-:Y:S05]  /*09c0*/  @P0 BREAK.RELIABLE B5 ;  /* 0x0000000000050942 */ /* 0x000fea0003800100 */
[----:B------:R-:W-:Y:S05]  /*09d0*/  @P0 BREAK.RELIABLE B4 ;  /* 0x0000000000040942 */ /* 0x000fea0003800100 */
[----:B------:R-:W-:Y:S05]  /*09e0*/  @!P0 BRA `(.L_x_25) ;  /* 0x0000000000408947 */ /* 0x000fea0003800000 */
[----:B------:R-:W-:Y:S05]  /*09f0*/  BRA `(.L_x_26) ;  /* 0x0000002800a87947 */ /* 0x000fea0003800000 */
.L_x_23:
[----:B------:R-:W-:-:S13]  /*0a00*/  ISETP.NE.AND P0, PT, R12, 0x47, PT ;  /* 0x000000470c00780c */ /* 0x000fda0003f05270 */
[----:B------:R-:W-:Y:S05]  /*0a10*/  @!P0 BRA `(.L_x_27) ;  /* 0x00000000005c8947 */ /* 0x000fea0003800000 */
[----:B------:R-:W-:-:S13]  /*0a20*/  ISETP.NE.AND P0, PT, R12, 0x54, PT ;  /* 0x000000540c00780c */ /* 0x000fda0003f05270 */
[----:B------:R-:W-:Y:S05]  /*0a30*/  @P0 BREAK.RELIABLE B5 ;  /* 0x0000000000050942 */ /* 0x000fea0003800100 */
[----:B------:R-:W-:Y:S05]  /*0a40*/  @P0 BREAK.RELIABLE B4 ;  /* 0x0000000000040942 */ /* 0x000fea0003800100 */
[----:B------:R-:W-:Y:S05]  /*0a50*/  @!P0 BRA `(.L_x_28) ;  /* 0x0000000000448947 */ /* 0x000fea0003800000 */
[----:B------:R-:W-:Y:S05]  /*0a60*/  BRA `(.L_x_26) ;  /* 0x00000028008c7947 */ /* 0x000fea0003800000 */
.L_x_22:
[----:B------:R-:W-:-:S13]  /*0a70*/  ISETP.GT.AND P0, PT, R12, 0x66, PT ;  /* 0x000000660c00780c */ /* 0x000fda0003f04270 */
[----:B------:R-:W-:Y:S05]  /*0a80*/  @P0 BRA `(.L_x_29) ;  /* 0x0000000000200947 */ /* 0x000fea0003800000 */
[----:B------:R-:W-:-:S13]  /*0a90*/  ISETP.NE.AND P0, PT, R12, 0x61, PT ;  /* 0x000000610c00780c */ /* 0x000fda0003f05270 */
[----:B------:R-:W-:Y:S05]  /*0aa0*/  @!P0 BRA `(.L_x_24) ;  /* 0x00000000003c8947 */ /* 0x000fea0003800000 */
[----:B------:R-:W-:-:S13]  /*0ab0*/  ISETP.NE.AND P0, PT, R12, 0x63, PT ;  /* 0x000000630c00780c */ /* 0x000fda0003f05270 */
[----:B------:R-:W-:Y:S05]  /*0ac0*/  @P0 BREAK.RELIABLE B5 ;  /* 0x0000000000050942 */ /* 0x000fea0003800100 */
[----:B------:R-:W-:Y:S05]  /*0ad0*/  @P0 BREAK.RELIABLE B4 ;  /* 0x0000000000040942 */ /* 0x000fea0003800100 */
[----:B------:R-:W-:Y:S05]  /*0ae0*/  @P0 BRA `(.L_x_26) ;  /* 0x00000028006c0947 */ /* 0x000fea0003800000 */
.L_x_25:
[----:B------:R-:W-:Y:S01]  /*0af0*/  IMAD.MOV.U32 R25, RZ, RZ, 0x1 ;  /* 0x00000001ff197424 */ /* 0x000fe200078e00ff */
[----:B------:R-:W-:Y:S06]  /*0b00*/  BRA `(.L_x_24) ;  /* 0x0000000000247947 */ /* 0x000fec0003800000 */
.L_x_29:
[----:B------:R-:W-:-:S13]  /*0b10*/  ISETP.NE.AND P0, PT, R12, 0x67, PT ;  /* 0x000000670c00780c */ /* 0x000fda0003f05270 */
[----:B------:R-:W-:Y:S05]  /*0b20*/  @!P0 BRA `(.L_x_27) ;  /* 0x0000000000188947 */ /* 0x000fea0003800000 */
[----:B------:R-:W-:-:S13]  /*0b30*/  ISETP.NE.AND P0, PT, R12, 0x74, PT ;  /* 0x000000740c00780c */ /* 0x000fda0003f05270 */
[----:B------:R-:W-:Y:S05]  /*0b40*/  @P0 BREAK.RELIABLE B5 ;  /* 0x0000000000050942 */ /* 0x000fea0003800100 */
[----:B------:R-:W-:Y:S05]  /*0b50*/  @P0 BREAK.RELIABLE B4 ;  /* 0x0000000000040942 */ /* 0x000fea0003800100 */
[----:B------:R-:W-:Y:S05]  /*0b60*/  @P0 BRA `(.L_x_26) ;  /* 0x00000028004c0947 */ /* 0x000fea0003800000 */
.L_x_28:
[----:B------:R-:W-:Y:S01]  /*0b70*/  IMAD.MOV.U32 R25, RZ, RZ, 0x3 ;  /* 0x00000003ff197424 */ /* 0x000fe200078e00ff */
[----:B------:R-:W-:Y:S06]  /*0b80*/  BRA `(.L_x_24) ;  /* 0x0000000000047947 */ /* 0x000fec0003800000 */
.L_x_27:
[----:B------:R-:W-:-:S07]  /*0b90*/  IMAD.MOV.U32 R25, RZ, RZ, 0x2 ;  /* 0x00000002ff197424 */ /* 0x000fce00078e00ff */
.L_x_24:
[----:B------:R-:W-:Y:S05]  /*0ba0*/  BSYNC.RELIABLE B5 ;  /* 0x0000000000057941 */ /* 0x000fea0003800100 */
.L_x_21:
[----:B------:R-:W0:Y:S01]  /*0bb0*/  LDCU UR8, c[0x0][0x3f8] ;  /* 0x00007f00ff0877ac */ /* 0x000e220008000800 */
[----:B------:R-:W-:Y:S01]  /*0bc0*/  VIADD R23, R23, 0x1 ;  /* 0x0000000117177836 */ /* 0x000fe20000000000 */
[C---:B------:R-:W-:Y:S01]  /*0bd0*/  SHF.L.U64.HI R17, R14.reuse, 0x2, R17 ;  /* 0x000000020e117819 */ /* 0x040fe20000010211 */
[----:B------:R-:W-:-:S03]  /*0be0*/  IMAD.SHL.U32 R14, R14, 0x4, RZ ;  /* 0x000000040e0e7824 */ /* 0x000fc600078e00ff */
[----:B------:R-:W-:Y:S02]  /*0bf0*/  LOP3.LUT R17, R16, R17, RZ, 0xfc, !PT ;  /* 0x0000001110117212 */ /* 0x000fe400078efcff */
[----:B------:R-:W-:Y:S02]  /*0c00*/  LOP3.LUT R14, R25, R14, RZ, 0xfc, !PT ;  /* 0x0000000e190e7212 */ /* 0x000fe400078efcff */
[----:B0-----:R-:W-:-:S13]  /*0c10*/  ISETP.NE.AND P0, PT, R23, UR8, PT ;  /* 0x0000000817007c0c */ /* 0x001fda000bf05270 */
[----:B------:R-:W-:Y:S05]  /*0c20*/  @P0 BRA `(.L_x_30) ;  /* 0xfffffffc00300947 */ /* 0x000fea000383ffff */
[----:B------:R-:W-:-:S04]  /*0c30*/  ISETP.NE.U32.AND P0, PT, R14, -0x1, PT ;  /* 0xffffffff0e00780c */ /* 0x000fc80003f05070 */
[----:B------:R-:W-:-:S13]  /*0c40*/  ISETP.NE.AND.EX P0, PT, R17, -0x1, PT, P0 ;  /* 0xffffffff1100780c */ /* 0x000fda0003f05300 */
[----:B------:R-:W-:Y:S05]  /*0c50*/  @!P0 BREAK.RELIABLE B4 ;  /* 0x0000000000048942 */ /* 0x000fea0003800100 */
[----:B------:R-:W-:Y:S05]  /*0c60*/  @!P0 BRA `(.L_x_26) ;  /* 0x00000028000c8947 */ /* 0x000fea0003800000 */
[----:B------:R-:W-:Y:S05]  /*0c70*/  BSYNC.RELIABLE B4 ;  /* 0x0000000000047941 */ /* 0x000fea0003800100 */
.L_x_20:
[----:B------:R-:W0:Y:S01]  /*0c80*/  LDCU UR8, c[0x0][0x3fc] ;  /* 0x00007f80ff0877ac */ /* 0x000e220008000800 */
[C---:B------:R-:W-:Y:S01]  /*0c90*/  ISETP.GT.U32.AND P1, PT, R9.reuse, 0x1, PT ;  /* 0x000000010900780c */ /* 0x040fe20003f24070 */
[----:B------:R-:W-:Y:S01]  /*0ca0*/  IMAD.MOV R12, RZ, RZ, -R9 ;  /* 0x000000ffff0c7224 */ /* 0x000fe200078e0a09 */
[C---:B------:R-:W-:Y:S01]  /*0cb0*/  ISETP.GT.U32.AND P0, PT, R9.reuse, RZ, PT ;  /* 0x000000ff0900720c */ /* 0x040fe20003f04070 */
[----:B------:R-:W-:Y:S01]  /*0cc0*/  BSSY.RECONVERGENT B4, `(.L_x_31) ;  /* 0x000001b000047945 */ /* 0x000fe20003800200 */
[----:B------:R-:W-:Y:S01]  /*0cd0*/  ISETP.NE.U32.AND P5, PT, R9, RZ, PT ;  /* 0x000000ff0900720c */ /* 0x000fe20003fa5070 */
[----:B------:R-:W-:Y:S01]  /*0ce0*/  IMAD.MOV.U32 R23, RZ, RZ, RZ ;  /* 0x000000ffff177224 */ /* 0x000fe200078e00ff */
[----:B------:R-:W-:Y:S02]  /*0cf0*/  SEL R12, R12, RZ, !P0 ;  /* 0x000000ff0c0c7207 */ /* 0x000fe40004000000 */
[-C--:B------:R-:W-:Y:S02]  /*0d00*/  LOP3.LUT R16, RZ, R9.reuse, RZ, 0x33, !PT ;  /* 0x00000009ff107212 */ /* 0x080fe400078e33ff */
[----:B------:R-:W-:Y:S01]  /*0d10*/  ISETP.GE.U32.AND P0, PT, R12, R9, PT ;  /* 0x000000090c00720c */ /* 0x000fe20003f06070 */
[----:B0-----:R-:W-:-:S05]  /*0d20*/  IMAD R24, RZ, RZ, -UR8 ;  /* 0x80000008ff187e24 */ /* 0x001fca000f8e02ff */
[----:B------:R-:W-:-:S07]  /*0d30*/  SEL R24, R24, 0x1, !P1 ;  /* 0x0000000118187807 */ /* 0x000fce0004800000 */
[----:B------:R-:W-:Y:S01]  /*0d40*/  @P0 IMAD.IADD R12, R12, 0x1, -R9 ;  /* 0x000000010c0c0824 */ /* 0x000fe200078e0a09 */
[----:B------:R-:W-:-:S04]  /*0d50*/  ISETP.GE.U32.AND P1, PT, R24, R9, PT ;  /* 0x000000091800720c */ /* 0x000fc80003f26070 */
[----:B------:R-:W-:-:S04]  /*0d60*/  SEL R12, R16, R12, !P5 ;  /* 0x0000000c100c7207 */ /* 0x000fc80006800000 */
[----:B------:R-:W-:-:S05]  /*0d70*/  ISETP.NE.AND P0, PT, R12, RZ, PT ;  /* 0x000000ff0c00720c */ /* 0x000fca0003f05270 */
[----:B------:R-:W-:-:S05]  /*0d80*/  @P1 IMAD.IADD R24, R24, 0x1, -R9 ;  /* 0x0000000118181824 */ /* 0x000fca00078e0a09 */
[----:B------:R-:W-:-:S03]  /*0d90*/  SEL R24, R16, R24, !P5 ;  /* 0x0000001810187207 */ /* 0x000fc60006800000 */
[----:B------:R-:W-:Y:S01]  /*0da0*/  @P0 IMAD.MOV.U32 R23, RZ, RZ, 0x1 ;  /* 0x00000001ff170424 */ /* 0x000fe200078e00ff */
[----:B------:R-:W-:Y:S02]  /*0db0*/  ISETP.NE.AND P1, PT, R24, RZ, PT ;  /* 0x000000ff1800720c */ /* 0x000fe40003f25270 */
[----:B------:R-:W-:Y:S02]  /*0dc0*/  CS2R R24, SRZ ;  /* 0x0000000000187805 */ /* 0x000fe4000001ff00 */
[----:B------:R-:W-:-:S09]  /*0dd0*/  @P0 LOP3.LUT R24, R14, 0x3, RZ, 0xc0, !PT ;  /* 0x000000030e180812 */ /* 0x000fd200078ec0ff */
[----:B------:R-:W-:Y:S05]  /*0de0*/  @!P1 BRA `(.L_x_32) ;  /* 0x0000000000209947 */ /* 0x000fea0003800000 */
[----:B------:R-:W-:Y:S01]  /*0df0*/  SHF.R.U64 R13, R14, 0x2, R17 ;  /* 0x000000020e0d7819 */ /* 0x000fe20000001211 */
[C---:B------:R-:W-:Y:S02]  /*0e00*/  IMAD.SHL.U32 R12, R23.reuse, 0x2, RZ ;  /* 0x00000002170c7824 */ /* 0x040fe400078e00ff */
[----:B------:R-:W-:Y:S01]  /*0e10*/  VIADD R23, R23, 0x1 ;  /* 0x0000000117177836 */ /* 0x000fe20000000000 */
[----:B------:R-:W-:-:S04]  /*0e20*/  LOP3.LUT R13, R13, 0x3, RZ, 0xc0, !PT ;  /* 0x000000030d0d7812 */ /* 0x000fc800078ec0ff */
[CC--:B------:R-:W-:Y:S02]  /*0e30*/  SHF.L.U64.HI R26, R13.reuse, R12.reuse, RZ ;  /* 0x0000000c0d1a7219 */ /* 0x0c0fe400000102ff */
[----:B------:R-:W-:Y:S02]  /*0e40*/  SHF.L.U32 R13, R13, R12, RZ ;  /* 0x0000000c0d0d7219 */ /* 0x000fe400000006ff */
[----:B------:R-:W-:Y:S02]  /*0e50*/  LOP3.LUT R25, R26, R25, RZ, 0xfc, !PT ;  /* 0x000000191a197212 */ /* 0x000fe400078efcff */
[----:B------:R-:W-:-:S07]  /*0e60*/  LOP3.LUT R24, R13, R24, RZ, 0xfc, !PT ;  /* 0x000000180d187212 */ /* 0x000fce00078efcff */
.L_x_32:
[----:B------:R-:W-:Y:S05]  /*0e70*/  BSYNC.RECONVERGENT B4 ;  /* 0x0000000000047941 */ /* 0x000fea0003800200 */
.L_x_31:
[----:B------:R-:W0:Y:S01]  /*0e80*/  I2F.U32.RP R26, R9 ;  /* 0x00000009001a7306 */ /* 0x000e220000209000 */
[----:B------:R-:W-:Y:S07]  /*0e90*/  BSSY.RECONVERGENT B4, `(.L_x_33) ;  /* 0x0000047000047945 */ /* 0x000fee0003800200 */
[----:B0-----:R-:W0:Y:S02]  /*0ea0*/  MUFU.RCP R26, R26 ;  /* 0x0000001a001a7308 */ /* 0x001e240000001000 */
[----:B0-----:R-:W-:-:S06]  /*0eb0*/  VIADD R13, R26, 0xffffffe ;  /* 0x0ffffffe1a0d7836 */ /* 0x001fcc0000000000 */
[----:B------:R-:W0:Y:S02]  /*0ec0*/  F2I.FTZ.U32.TRUNC.NTZ R13, R13 ;  /* 0x0000000d000d7305 */ /* 0x000e24000021f000 */
[----:B0-----:R-:W-:-:S04]  /*0ed0*/  IMAD.MOV R12, RZ, RZ, -R13 ;  /* 0x000000ffff0c7224 */ /* 0x001fc800078e0a0d */
[----:B------:R-:W-:Y:S02]  /*0ee0*/  IMAD R29, R12, R9, RZ ;  /* 0x000000090c1d7224 */ /* 0x000fe400078e02ff */
[----:B------:R-:W-:-:S04]  /*0ef0*/  IMAD.MOV.U32 R12, RZ, RZ, RZ ;  /* 0x000000ffff0c7224 */ /* 0x000fc800078e00ff */
[----:B------:R-:W-:-:S06]  /*0f00*/  IMAD.HI.U32 R12, R13, R29, R12 ;  /* 0x0000001d0d0c7227 */ /* 0x000fcc00078e000c */
[----:B------:R-:W-:-:S04]  /*0f10*/  IMAD.HI.U32 R28, R12, 0x2, RZ ;  /* 0x000000020c1c7827 */ /* 0x000fc800078e00ff */
[----:B------:R-:W-:Y:S02]  /*0f20*/  IMAD.MOV R28, RZ, RZ, -R28 ;  /* 0x000000ffff1c7224 */ /* 0x000fe400078e0a1c */
[----:B------:R-:W-:-:S04]  /*0f30*/  IMAD.HI.U32 R13, R12, 0x3, RZ ;  /* 0x000000030c0d7827 */ /* 0x000fc800078e00ff */
[----:B------:R-:W-:Y:S02]  /*0f40*/  IMAD R28, R9, R28, 0x2 ;  /* 0x00000002091c7424 */ /* 0x000fe400078e021c */
[----:B------:R-:W-:Y:S02]  /*0f50*/  IMAD.MOV R26, RZ, RZ, -R13 ;  /* 0x000000ffff1a7224 */ /* 0x000fe400078e0a0d */
[----:B------:R-:W-:Y:S01]  /*0f60*/  IMAD.HI.U32 R13, R12, 0x4, RZ ;  /* 0x000000040c0d7827 */ /* 0x000fe200078e00ff */
[----:B------:R-:W-:-:S03]  /*0f70*/  ISETP.GE.U32.AND P0, PT, R28, R9, PT ;  /* 0x000000091c00720c */ /* 0x000fc60003f06070 */
[----:B------:R-:W-:-:S10]  /*0f80*/  IMAD R26, R9, R26, 0x3 ;  /* 0x00000003091a7424 */ /* 0x000fd400078e021a */
[----:B------:R-:W-:-:S05]  /*0f90*/  @P0 IMAD.IADD R28, R28, 0x1, -R9 ;  /* 0x000000011c1c0824 */ /* 0x000fca00078e0a09 */
[----:B------:R-:W-:-:S13]  /*0fa0*/  ISETP.GE.U32.AND P0, PT, R28, R9, PT ;  /* 0x000000091c00720c */ /* 0x000fda0003f06070 */
[----:B------:R-:W-:Y:S01]  /*0fb0*/  @P0 IMAD.IADD R28, R28, 0x1, -R9 ;  /* 0x000000011c1c0824 */ /* 0x000fe200078e0a09 */
[----:B------:R-:W-:-:S04]  /*0fc0*/  ISETP.GE.U32.AND P0, PT, R26, R9, PT ;  /* 0x000000091a00720c */ /* 0x000fc80003f06070 */
[----:B------:R-:W-:-:S04]  /*0fd0*/  SEL R28, R16, R28, !P5 ;  /* 0x0000001c101c7207 */ /* 0x000fc80006800000 */
[----:B------:R-:W-:-:S05]  /*0fe0*/  ISETP.NE.AND P3, PT, R28, RZ, PT ;  /* 0x000000ff1c00720c */ /* 0x000fca0003f65270 */
[----:B------:R-:W-:-:S05]  /*0ff0*/  @P0 IMAD.IADD R26, R26, 0x1, -R9 ;  /* 0x000000011a1a0824 */ /* 0x000fca00078e0a09 */
[----:B------:R-:W-:-:S13]  /*1000*/  ISETP.GE.U32.AND P0, PT, R26, R9, PT ;  /* 0x000000091a00720c */ /* 0x000fda0003f06070 */
[----:B------:R-:W-:-:S05]  /*1010*/  @P0 IMAD.IADD R26, R26, 0x1, -R9 ;  /* 0x000000011a1a0824 */ /* 0x000fca00078e0a09 */
[----:B------:R-:W-:-:S04]  /*1020*/  SEL R26, R16, R26, !P5 ;  /* 0x0000001a101a7207 */ /* 0x000fc80006800000 */
[----:B------:R-:W-:Y:S01]  /*1030*/  ISETP.NE.AND P2, PT, R26, RZ, PT ;  /* 0x000000ff1a00720c */ /* 0x000fe20003f45270 */
[----:B------:R-:W-:Y:S02]  /*1040*/  IMAD.MOV R26, RZ, RZ, -R13 ;  /* 0x000000ffff1a7224 */ /* 0x000fe400078e0a0d */
[----:B------:R-:W-:-:S04]  /*1050*/  IMAD.HI.U32 R13, R12, 0x5, RZ ;  /* 0x000000050c0d7827 */ /* 0x000fc800078e00ff */
[----:B------:R-:W-:-:S05]  /*1060*/  IMAD R26, R9, R26, 0x4 ;  /* 0x00000004091a7424 */ /* 0x000fca00078e021a */
[----:B------:R-:W-:-:S13]  /*1070*/  ISETP.GE.U32.AND P0, PT, R26, R9, PT ;  /* 0x000000091a00720c */ /* 0x000fda0003f06070 */
        /* <DEDUP_REMOVED lines=23> */
[----:B------:R-:W-:-:S04]  /*11f0*/  IMAD.MOV R26, RZ, RZ, -R13 ;  /* 0x000000ffff1a7224 */ /* 0x000fc800078e0a0d */
[----:B------:R-:W-:-:S05]  /*1200*/  IMAD R26, R9, R26, 0x7 ;  /* 0x00000007091a7424 */ /* 0x000fca00078e021a */
[----:B------:R-:W-:-:S13]  /*1210*/  ISETP.GE.U32.AND P4, PT, R26, R9, PT ;  /* 0x000000091a00720c */ /* 0x000fda0003f86070 */
[----:B------:R-:W-:-:S05]  /*1220*/  @P4 IMAD.IADD R26, R26, 0x1, -R9 ;  /* 0x000000011a1a4824 */ /* 0x000fca00078e0a09 */
[----:B------:R-:W-:-:S13]  /*1230*/  ISETP.GE.U32.AND P4, PT, R26, R9, PT ;  /* 0x000000091a00720c */ /* 0x000fda0003f86070 */
[----:B------:R-:W-:-:S05]  /*1240*/  @P4 IMAD.IADD R26, R26, 0x1, -R9 ;  /* 0x000000011a1a4824 */ /* 0x000fca00078e0a09 */
[----:B------:R-:W-:-:S04]  /*1250*/  SEL R26, R16, R26, !P5 ;  /* 0x0000001a101a7207 */ /* 0x000fc80006800000 */
[----:B------:R-:W-:Y:S01]  /*1260*/  ISETP.NE.AND P4, PT, R26, RZ, PT ;  /* 0x000000ff1a00720c */ /* 0x000fe20003f85270 */
[----:B------:R-:W-:-:S12]  /*1270*/  @!P3 BRA `(.L_x_34) ;  /* 0x000000000020b947 */ /* 0x000fd80003800000 */
        /* <DEDUP_REMOVED lines=8> */
.L_x_34:
[----:B------:R-:W-:Y:S05]  /*1300*/  BSYNC.RECONVERGENT B4 ;  /* 0x0000000000047941 */ /* 0x000fea0003800200 */
.L_x_33:
[----:B------:R-:W-:Y:S01]  /*1310*/  IMAD.HI.U32 R13, R12, 0x8, RZ ;  /* 0x000000080c0d7827 */ /* 0x000fe200078e00ff */
[----:B------:R-:W-:Y:S03]  /*1320*/  BSSY.RECONVERGENT B4, `(.L_x_35) ;  /* 0x0000012000047945 */ /* 0x000fe60003800200 */
        /* <DEDUP_REMOVED lines=17> */
.L_x_36:
[----:B------:R-:W-:Y:S05]  /*1440*/  BSYNC.RECONVERGENT B4 ;  /* 0x0000000000047941 */ /* 0x000fea0003800200 */
.L_x_35:
        /* <DEDUP_REMOVED lines=19> */
.L_x_38:
[----:B------:R-:W-:Y:S05]  /*1580*/  BSYNC.RECONVERGENT B4 ;  /* 0x0000000000047941 */ /* 0x000fea0003800200 */
.L_x_37:
        /* <DEDUP_REMOVED lines=19> */
.L_x_40:
[----:B------:R-:W-:Y:S05]  /*16c0*/  BSYNC.RECONVERGENT B4 ;  /* 0x0000000000047941 */ /* 0x000fea0003800200 */
.L_x_39:
        /* <DEDUP_REMOVED lines=19> */
.L_x_42:
[----:B------:R-:W-:Y:S05]  /*1800*/  BSYNC.RECONVERGENT B4 ;  /* 0x0000000000047941 */ /* 0x000fea0003800200 */
.L_x_41:
        /* <DEDUP_REMOVED lines=19> */
.L_x_44:
[----:B------:R-:W-:Y:S05]  /*1940*/  BSYNC.RECONVERGENT B4 ;  /* 0x0000000000047941 */ /* 0x000fea0003800200 */
.L_x_43:
        /* <DEDUP_REMOVED lines=19> */
.L_x_46:
[----:B------:R-:W-:Y:S05]  /*1a80*/  BSYNC.RECONVERGENT B4 ;  /* 0x0000000000047941 */ /* 0x000fea0003800200 */
.L_x_45:
        /* <DEDUP_REMOVED lines=19> */
.L_x_48:
[----:B------:R-:W-:Y:S05]  /*1bc0*/  BSYNC.RECONVERGENT B4 ;  /* 0x0000000000047941 */ /* 0x000fea0003800200 */
.L_x_47:
        /* <DEDUP_REMOVED lines=19> */
.L_x_50:
[----:B------:R-:W-:Y:S05]  /*1d00*/  BSYNC.RECONVERGENT B4 ;  /* 0x0000000000047941 */ /* 0x000fea0003800200 */
.L_x_49:
        /* <DEDUP_REMOVED lines=19> */
.L_x_52:
[----:B------:R-:W-:Y:S05]  /*1e40*/  BSYNC.RECONVERGENT B4 ;  /* 0x0000000000047941 */ /* 0x000fea0003800200 */
.L_x_51:
[----:B------:R-:W-:Y:S04]  /*1e50*/  BSSY.RECONVERGENT B4, `(.L_x_53) ;  /* 0x000000a000047945 */ /* 0x000fe80003800200 */
        /* <DEDUP_REMOVED lines=9> */
.L_x_54:
[----:B------:R-:W-:Y:S05]  /*1ef0*/  BSYNC.RECONVERGENT B4 ;  /* 0x0000000000047941 */ /* 0x000fea0003800200 */
.L_x_53:
        /* <DEDUP_REMOVED lines=10> */
.L_x_56:
[----:B------:R-:W-:Y:S05]  /*1fa0*/  BSYNC.RECONVERGENT B4 ;  /* 0x0000000000047941 */ /* 0x000fea0003800200 */
.L_x_55:
        /* <DEDUP_REMOVED lines=10> */
.L_x_58:
[----:B------:R-:W-:Y:S05]  /*2050*/  BSYNC.RECONVERGENT B4 ;  /* 0x0000000000047941 */ /* 0x000fea0003800200 */
.L_x_57:
        /* <DEDUP_REMOVED lines=10> */
.L_x_60:
[----:B------:R-:W-:Y:S05]  /*2100*/  BSYNC.RECONVERGENT B4 ;  /* 0x0000000000047941 */ /* 0x000fea0003800200 */
.L_x_59:
[----:B------:R-:W-:Y:S04]  /*2110*/  BSSY.RECONVERGENT B4, `(.L_x_61) ;  /* 0x0000009000047945 */ /* 0x000fe80003800200 */
[----:B------:R-:W-:Y:S05]  /*2120*/  @!P1 BRA `(.L_x_62) ;  /* 0x00000000001c9947 */ /* 0x000fea0003800000 */
[----:B------:R-:W-:Y:S01]  /*2130*/  IMAD.SHL.U32 R26, R23, 0x2, RZ ;  /* 0x00000002171a7824 */ /* 0x000fe200078e00ff */
[----:B------:R-:W-:Y:S01]  /*2140*/  LOP3.LUT R13, R17, 0x3, RZ, 0xc0, !PT ;  /* 0x00000003110d7812 */ /* 0x000fe200078ec0ff */
[----:B------:R-:W-:-:S03]  /*2150*/  VIADD R23, R23, 0x1 ;  /* 0x0000000117177836 */ /* 0x000fc60000000000 */
[CC--:B------:R-:W-:Y:S02]  /*2160*/  SHF.L.U64.HI R14, R13.reuse, R26.reuse, RZ ;  /* 0x0000001a0d0e7219 */ /* 0x0c0fe400000102ff */
[----:B------:R-:W-:Y:S02]  /*2170*/  SHF.L.U32 R13, R13, R26, RZ ;  /* 0x0000001a0d0d7219 */ /* 0x000fe400000006ff */
[----:B------:R-:W-:Y:S02]  /*2180*/  LOP3.LUT R25, R14, R25, RZ, 0xfc, !PT ;  /* 0x000000190e197212 */ /* 0x000fe400078efcff */
[----:B------:R-:W-:-:S07]  /*2190*/  LOP3.LUT R24, R13, R24, RZ, 0xfc, !PT ;  /* 0x000000180d187212 */ /* 0x000fce00078efcff */
.L_x_62:
[----:B------:R-:W-:Y:S05]  /*21a0*/  BSYNC.RECONVERGENT B4 ;  /* 0x0000000000047941 */ /* 0x000fea0003800200 */
.L_x_61:
[C---:B------:R-:W-:Y:S01]  /*21b0*/  IMAD.HI.U32 R13, R12.reuse, 0x11, RZ ;  /* 0x000000110c0d7827 */ /* 0x040fe200078e00ff */
[----:B------:R-:W-:Y:S03]  /*21c0*/  BSSY.RECONVERGENT B4, `(.L_x_63) ;  /* 0x000003f000047945 */ /* 0x000fe60003800200 */
        /* <DEDUP_REMOVED lines=12> */
[----:B------:R-:W-:Y:S01]  /*2290*/  ISETP.NE.AND P6, PT, R14, RZ, PT ;  /* 0x000000ff0e00720c */ /* 0x000fe20003fc5270 */
[----:B------:R-:W-:Y:S02]  /*22a0*/  IMAD.MOV R14, RZ, RZ, -R13 ;  /* 0x000000ffff0e7224 */ /* 0x000fe400078e0a0d */
[----:B------:R-:W-:-:S04]  /*22b0*/  IMAD.HI.U32 R13, R12, 0x14, RZ ;  /* 0x000000140c0d7827 */ /* 0x000fc800078e00ff */
[----:B------:R-:W-:Y:S02]  /*22c0*/  @P0 IMAD.IADD R26, R26, 0x1, -R9 ;  /* 0x000000011a1a0824 */ /* 0x000fe400078e0a09 */
[----:B------:R-:W-:-:S03]  /*22d0*/  IMAD R14, R9, R14, 0x13 ;  /* 0x00000013090e7424 */ /* 0x000fc600078e020e */
[-C--:B------:R-:W-:Y:S02]  /*22e0*/  ISETP.GE.U32.AND P0, PT, R26, R9.reuse, PT ;  /* 0x000000091a00720c */ /* 0x080fe40003f06070 */
[----:B------:R-:W-:-:S11]  /*22f0*/  ISETP.GE.U32.AND P1, PT, R14, R9, PT ;  /* 0x000000090e00720c */ /* 0x000fd60003f26070 */
[--C-:B------:R-:W-:Y:S02]  /*2300*/  @P0 IMAD.IADD R26, R26, 0x1, -R9.reuse ;  /* 0x000000011a1a0824 */ /* 0x100fe400078e0a09 */
[----:B------:R-:W-:-:S03]  /*2310*/  @P1 IMAD.IADD R14, R14, 0x1, -R9 ;  /* 0x000000010e0e1824 */ /* 0x000fc600078e0a09 */
[----:B------:R-:W-:Y:S02]  /*2320*/  SEL R26, R16, R26, !P5 ;  /* 0x0000001a101a7207 */ /* 0x000fe40006800000 */
[----:B------:R-:W-:Y:S02]  /*2330*/  ISETP.GE.U32.AND P1, PT, R14, R9, PT ;  /* 0x000000090e00720c */ /* 0x000fe40003f26070 */
[----:B------:R-:W-:Y:S01]  /*2340*/  ISETP.NE.AND P0, PT, R26, RZ, PT ;  /* 0x000000ff1a00720c */ /* 0x000fe20003f05270 */
[----:B------:R-:W-:Y:S02]  /*2350*/  IMAD.MOV R26, RZ, RZ, -R13 ;  /* 0x000000ffff1a7224 */ /* 0x000fe400078e0a0d */
[----:B------:R-:W-:-:S04]  /*2360*/  IMAD.HI.U32 R13, R12, 0x15, RZ ;  /* 0x000000150c0d7827 */ /* 0x000fc800078e00ff */
[----:B------:R-:W-:-:S04]  /*2370*/  IMAD R26, R9, R26, 0x14 ;  /* 0x00000014091a7424 */ /* 0x000fc800078e021a */
        /* <DEDUP_REMOVED lines=15> */
[----:B------:R-:W-:-:S04]  /*2470*/  IMAD.MOV R26, RZ, RZ, -R13 ;  /* 0x000000ffff1a7224 */ /* 0x000fc800078e0a0d */
[----:B------:R-:W-:-:S06]  /*2480*/  IMAD R26, R9, R26, 0x16 ;  /* 0x00000016091a7424 */ /* 0x000fcc00078e021a */
[----:B------:R-:W-:Y:S01]  /*2490*/  @P3 IMAD.IADD R14, R14, 0x1, -R9 ;  /* 0x000000010e0e3824 */ /* 0x000fe200078e0a09 */
[----:B------:R-:W-:-:S04]  /*24a0*/  ISETP.GE.U32.AND P3, PT, R26, R9, PT ;  /* 0x000000091a00720c */ /* 0x000fc80003f66070 */
[----:B------:R-:W-:-:S09]  /*24b0*/  SEL R14, R16, R14, !P5 ;  /* 0x0000000e100e7207 */ /* 0x000fd20006800000 */
[----:B------:R-:W-:-:S05]  /*24c0*/  @P3 IMAD.IADD R26, R26, 0x1, -R9 ;  /* 0x000000011a1a3824 */ /* 0x000fca00078e0a09 */
[----:B------:R-:W-:-:S13]  /*24d0*/  ISETP.GE.U32.AND P3, PT, R26, R9, PT ;  /* 0x000000091a00720c */ /* 0x000fda0003f66070 */
[----:B------:R-:W-:Y:S01]  /*24e0*/  @P3 IMAD.IADD R26, R26, 0x1, -R9 ;  /* 0x000000011a1a3824 */ /* 0x000fe200078e0a09 */
[----:B------:R-:W-:-:S04]  /*24f0*/  ISETP.NE.AND P3, PT, R14, RZ, PT ;  /* 0x000000ff0e00720c */ /* 0x000fc80003f65270 */
[----:B------:R-:W-:-:S04]  /*2500*/  SEL R26, R16, R26, !P5 ;  /* 0x0000001a101a7207 */ /* 0x000fc80006800000 */
[----:B------:R-:W-:Y:S01]  /*2510*/  ISETP.NE.AND P4, PT, R26, RZ, PT ;  /* 0x000000ff1a00720c */ /* 0x000fe20003f85270 */
[----:B------:R-:W-:-:S12]  /*2520*/  @!P6 BRA `(.L_x_64) ;  /* 0x000000000020e947 */ /* 0x000fd80003800000 */
[----:B------:R-:W-:Y:S01]  /*2530*/  SHF.R.U32.HI R13, RZ, 0x2, R17 ;  /* 0x00000002ff0d7819 */ /* 0x000fe20000011611 */
[C---:B------:R-:W-:Y:S02]  /*2540*/  IMAD.SHL.U32 R26, R23.reuse, 0x2, RZ ;  /* 0x00000002171a7824 */ /* 0x040fe400078e00ff */
[----:B------:R-:W-:Y:S01]  /*2550*/  VIADD R23, R23, 0x1 ;  /* 0x0000000117177836 */ /* 0x000fe20000000000 */
[----:B------:R-:W-:-:S04]  /*2560*/  LOP3.LUT R13, R13, 0x3, RZ, 0xc0, !PT ;  /* 0x000000030d0d7812 */ /* 0x000fc800078ec0ff */
[CC--:B------:R-:W-:Y:S02]  /*2570*/  SHF.L.U64.HI R14, R13.reuse, R26.reuse, RZ ;  /* 0x0000001a0d0e7219 */ /* 0x0c0fe400000102ff */
[----:B------:R-:W-:Y:S02]  /*2580*/  SHF.L.U32 R13, R13, R26, RZ ;  /* 0x0000001a0d0d7219 */ /* 0x000fe400000006ff */
[----:B------:R-:W-:Y:S02]  /*2590*/  LOP3.LUT R25, R14, R25, RZ, 0xfc, !PT ;  /* 0x000000190e197212 */ /* 0x000fe400078efcff */
[----:B------:R-:W-:-:S07]  /*25a0*/  LOP3.LUT R24, R13, R24, RZ, 0xfc, !PT ;  /* 0x000000180d187212 */ /* 0x000fce00078efcff */
.L_x_64:
[----:B------:R-:W-:Y:S05]  /*25b0*/  BSYNC.RECONVERGENT B4 ;  /* 0x0000000000047941 */ /* 0x000fea0003800200 */
.L_x_63:
[----:B------:R-:W-:Y:S04]  /*25c0*/  BSSY.RECONVERGENT B4, `(.L_x_65) ;  /* 0x000000a000047945 */ /* 0x000fe80003800200 */
[----:B------:R-:W-:Y:S05]  /*25d0*/  @!P0 BRA `(.L_x_66) ;  /* 0x0000000000208947 */ /* 0x000fea0003800000 */
        /* <DEDUP_REMOVED lines=8> */
.L_x_66:
[----:B------:R-:W-:Y:S05]  /*2660*/  BSYNC.RECONVERGENT B4 ;  /* 0x0000000000047941 */ /* 0x000fea0003800200 */
.L_x_65:
        /* <DEDUP_REMOVED lines=10> */
.L_x_68:
[----:B------:R-:W-:Y:S05]  /*2710*/  BSYNC.RECONVERGENT B4 ;  /* 0x0000000000047941 */ /* 0x000fea0003800200 */
.L_x_67:
        /* <DEDUP_REMOVED lines=10> */
.L_x_70:
[----:B------:R-:W-:Y:S05]  /*27c0*/  BSYNC.RECONVERGENT B4 ;  /* 0x0000000000047941 */ /* 0x000fea0003800200 */
.L_x_69:
        /* <DEDUP_REMOVED lines=10> */
.L_x_72:
[----:B------:R-:W-:Y:S05]  /*2870*/  BSYNC.RECONVERGENT B4 ;  /* 0x0000000000047941 */ /* 0x000fea0003800200 */
.L_x_71:
        /* <DEDUP_REMOVED lines=10> */
.L_x_74:
[----:B------:R-:W-:Y:S05]  /*2920*/  BSYNC.RECONVERGENT B4 ;  /* 0x0000000000047941 */ /* 0x000fea0003800200 */
.L_x_73:
        /* <DEDUP_REMOVED lines=49> */
[----:B------:R-:W-:-:S09]  /*2c40*/  SEL R14, R16, R14, !P5 ;  /* 0x0000000e100e7207 */ /* 0x000fd20006800000 */
[----:B------:R-:W-:Y:S01]  /*2c50*/  @P0 IMAD.IADD R26, R26, 0x1, -R9 ;  /* 0x000000011a1a0824 */ /* 0x000fe200078e0a09 */
[----:B------:R-:W-:Y:S01]  /*2c60*/  ISETP.NE.AND P0, PT, R14, RZ, PT ;  /* 0x000000ff0e00720c */ /* 0x000fe20003f05270 */
[----:B------:R-:W-:Y:S02]  /*2c70*/  IMAD.MOV R14, RZ, RZ, -R13 ;  /* 0x000000ffff0e7224 */ /* 0x000fe400078e0a0d */
[----:B------:R-:W-:-:S04]  /*2c80*/  IMAD.HI.U32 R13, R12, 0x1e, RZ ;  /* 0x0000001e0c0d7827 */ /* 0x000fc800078e00ff */
[----:B------:R-:W-:Y:S02]  /*2c90*/  IMAD R14, R9, R14, 0x1d ;  /* 0x0000001d090e7424 */ /* 0x000fe400078e020e */
[----:B------:R-:W-:Y:S02]  /*2ca0*/  IMAD.MOV R28, RZ, RZ, -R13 ;  /* 0x000000ffff1c7224 */ /* 0x000fe400078e0a0d */
[----:B------:R-:W-:Y:S01]  /*2cb0*/  IMAD.HI.U32 R12, R12, 0x1f, RZ ;  /* 0x0000001f0c0c7827 */ /* 0x000fe200078e00ff */
[----:B------:R-:W-:-:S03]  /*2cc0*/  ISETP.GE.U32.AND P6, PT, R14, R9, PT ;  /* 0x000000090e00720c */ /* 0x000fc60003fc6070 */
[----:B------:R-:W-:Y:S02]  /*2cd0*/  IMAD R28, R9, R28, 0x1e ;  /* 0x0000001e091c7424 */ /* 0x000fe400078e021c */
[----:B------:R-:W-:-:S04]  /*2ce0*/  IMAD.MOV R12, RZ, RZ, -R12 ;  /* 0x000000ffff0c7224 */ /* 0x000fc800078e0a0c */
[----:B------:R-:W-:-:S04]  /*2cf0*/  IMAD R12, R9, R12, 0x1f ;  /* 0x0000001f090c7424 */ /* 0x000fc800078e020c */
[----:B------:R-:W-:Y:S01]  /*2d00*/  @P6 IMAD.IADD R14, R14, 0x1, -R9 ;  /* 0x000000010e0e6824 */ /* 0x000fe200078e0a09 */
[----:B------:R-:W-:-:S13]  /*2d10*/  ISETP.GE.U32.AND P6, PT, R28, R9, PT ;  /* 0x000000091c00720c */ /* 0x000fda0003fc6070 */
[----:B------:R-:W-:Y:S01]  /*2d20*/  @P6 IMAD.IADD R28, R28, 0x1, -R9 ;  /* 0x000000011c1c6824 */ /* 0x000fe200078e0a09 */
[----:B------:R-:W-:-:S13]  /*2d30*/  ISETP.GE.U32.AND P6, PT, R12, R9, PT ;  /* 0x000000090c00720c */ /* 0x000fda0003fc6070 */
[----:B------:R-:W-:Y:S01]  /*2d40*/  @P6 IMAD.IADD R12, R12, 0x1, -R9 ;  /* 0x000000010c0c6824 */ /* 0x000fe200078e0a09 */
[----:B------:R-:W-:-:S13]  /*2d50*/  ISETP.GE.U32.AND P6, PT, R26, R9, PT ;  /* 0x000000091a00720c */ /* 0x000fda0003fc6070 */
[----:B------:R-:W-:Y:S01]  /*2d60*/  @P6 IMAD.IADD R26, R26, 0x1, -R9 ;  /* 0x000000011a1a6824 */ /* 0x000fe200078e0a09 */
[----:B------:R-:W-:-:S04]  /*2d70*/  ISETP.GE.U32.AND P6, PT, R14, R9, PT ;  /* 0x000000090e00720c */ /* 0x000fc80003fc6070 */
[----:B------:R-:W-:-:S09]  /*2d80*/  SEL R26, R16, R26, !P5 ;  /* 0x0000001a101a7207 */ /* 0x000fd20006800000 */
[----:B------:R-:W-:Y:S01]  /*2d90*/  @P6 IMAD.IADD R14, R14, 0x1, -R9 ;  /* 0x000000010e0e6824 */ /* 0x000fe200078e0a09 */
[----:B------:R-:W-:-:S04]  /*2da0*/  ISETP.GE.U32.AND P6, PT, R28, R9, PT ;  /* 0x000000091c00720c */ /* 0x000fc80003fc6070 */
[----:B------:R-:W-:-:S09]  /*2db0*/  SEL R14, R16, R14, !P5 ;  /* 0x0000000e100e7207 */ /* 0x000fd20006800000 */
[----:B------:R-:W-:Y:S01]  /*2dc0*/  @P6 IMAD.IADD R28, R28, 0x1, -R9 ;  /* 0x000000011c1c6824 */ /* 0x000fe200078e0a09 */
[----:B------:R-:W-:-:S04]  /*2dd0*/  ISETP.GE.U32.AND P6, PT, R12, R9, PT ;  /* 0x000000090c00720c */ /* 0x000fc80003fc6070 */
[----:B------:R-:W-:-:S09]  /*2de0*/  SEL R28, R16, R28, !P5 ;  /* 0x0000001c101c7207 */ /* 0x000fd20006800000 */
[----:B------:R-:W-:Y:S01]  /*2df0*/  @P6 IMAD.IADD R12, R12, 0x1, -R9 ;  /* 0x000000010c0c6824 */ /* 0x000fe200078e0a09 */
[----:B------:R-:W-:-:S04]  /*2e00*/  ISETP.NE.AND P6, PT, R26, RZ, PT ;  /* 0x000000ff1a00720c */ /* 0x000fc80003fc5270 */
[----:B------:R-:W-:Y:S02]  /*2e10*/  SEL R12, R16, R12, !P5 ;  /* 0x0000000c100c7207 */ /* 0x000fe40006800000 */
        /* <DEDUP_REMOVED lines=10> */
.L_x_76:
[----:B------:R-:W-:Y:S05]  /*2ec0*/  BSYNC.RECONVERGENT B4 ;  /* 0x0000000000047941 */ /* 0x000fea0003800200 */
.L_x_75:
[----:B------:R-:W-:Y:S01]  /*2ed0*/  BSSY.RECONVERGENT B4, `(.L_x_77) ;  /* 0x000000b000047945 */ /* 0x000fe20003800200 */
[----:B------:R-:W-:-:S03]  /*2ee0*/  ISETP.NE.AND P4, PT, R28, RZ, PT ;  /* 0x000000ff1c00720c */ /* 0x000fc60003f85270 */
[----:B------:R-:W-:Y:S10]  /*2ef0*/  @!P3 BRA `(.L_x_78) ;  /* 0x000000000020b947 */ /* 0x000ff40003800000 */
[----:B------:R-:W-:Y:S01]  /*2f00*/  SHF.R.U32.HI R14, RZ, 0x10, R17 ;  /* 0x00000010ff0e7819 */ /* 0x000fe20000011611 */
[C---:B------:R-:W-:Y:S02]  /*2f10*/  IMAD.SHL.U32 R29, R23.reuse, 0x2, RZ ;  /* 0x00000002171d7824 */ /* 0x040fe400078e00ff */
[----:B------:R-:W-:Y:S01]  /*2f20*/  VIADD R23, R23, 0x1 ;  /* 0x0000000117177836 */ /* 0x000fe20000000000 */
[----:B------:R-:W-:-:S04]  /*2f30*/  LOP3.LUT R14, R14, 0x3, RZ, 0xc0, !PT ;  /* 0x000000030e0e7812 */ /* 0x000fc800078ec0ff */
[CC--:B------:R-:W-:Y:S02]  /*2f40*/  SHF.L.U32 R13, R14.reuse, R29.reuse, RZ ;  /* 0x0000001d0e0d7219 */ /* 0x0c0fe400000006ff */
[----:B------:R-:W-:Y:S02]  /*2f50*/  SHF.L.U64.HI R14, R14, R29, RZ ;  /* 0x0000001d0e0e7219 */ /* 0x000fe400000102ff */
[----:B------:R-:W-:Y:S02]  /*2f60*/  LOP3.LUT R24, R13, R24, RZ, 0xfc, !PT ;  /* 0x000000180d187212 */ /* 0x000fe400078efcff */
[----:B------:R-:W-:-:S07]  /*2f70*/  LOP3.LUT R25, R14, R25, RZ, 0xfc, !PT ;  /* 0x000000190e197212 */ /* 0x000fce00078efcff */
.L_x_78:
[----:B------:R-:W-:Y:S05]  /*2f80*/  BSYNC.RECONVERGENT B4 ;  /* 0x0000000000047941 */ /* 0x000fea0003800200 */
.L_x_77:
        /* <DEDUP_REMOVED lines=11> */
.L_x_80:
[----:B------:R-:W-:Y:S05]  /*3040*/  BSYNC.RECONVERGENT B4 ;  /* 0x0000000000047941 */ /* 0x000fea0003800200 */
.L_x_79:
[----:B------:R-:W-:Y:S04]  /*3050*/  BSSY.RECONVERGENT B4, `(.L_x_81) ;  /* 0x000000a000047945 */ /* 0x000fe80003800200 */
[----:B------:R-:W-:Y:S05]  /*3060*/  @!P1 BRA `(.L_x_82) ;  /* 0x0000000000209947 */ /* 0x000fea0003800000 */
        /* <DEDUP_REMOVED lines=8> */
.L_x_82:
[----:B------:R-:W-:Y:S05]  /*30f0*/  BSYNC.RECONVERGENT B4 ;  /* 0x0000000000047941 */ /* 0x000fea0003800200 */
.L_x_81:
        /* <DEDUP_REMOVED lines=10> */
.L_x_84:
[----:B------:R-:W-:Y:S05]  /*31a0*/  BSYNC.RECONVERGENT B4 ;  /* 0x0000000000047941 */ /* 0x000fea0003800200 */
.L_x_83:
        /* <DEDUP_REMOVED lines=10> */
.L_x_86:
[----:B------:R-:W-:Y:S05]  /*3250*/  BSYNC.RECONVERGENT B4 ;  /* 0x0000000000047941 */ /* 0x000fea0003800200 */
.L_x_85:
        /* <DEDUP_REMOVED lines=10> */
.L_x_88:
[----:B------:R-:W-:Y:S05]  /*3300*/  BSYNC.RECONVERGENT B4 ;  /* 0x0000000000047941 */ /* 0x000fea0003800200 */
.L_x_87:
        /* <DEDUP_REMOVED lines=10> */
.L_x_90:
[----:B------:R-:W-:Y:S05]  /*33b0*/  BSYNC.RECONVERGENT B4 ;  /* 0x0000000000047941 */ /* 0x000fea0003800200 */
.L_x_89:
[----:B------:R-:W-:Y:S04]  /*33c0*/  BSSY.RECONVERGENT B4, `(.L_x_91) ;  /* 0x0000009000047945 */ /* 0x000fe80003800200 */
[----:B------:R-:W-:Y:S05]  /*33d0*/  @!P3 BRA `(.L_x_92) ;  /* 0x00000000001cb947 */ /* 0x000fea0003800000 */
[----:B------:R-:W-:Y:S01]  /*33e0*/  SHF.R.U32.HI R12, RZ, 0x1e, R17 ;  /* 0x0000001eff0c7819 */ /* 0x000fe20000011611 */
[----:B------:R-:W-:-:S03]  /*33f0*/  IMAD.SHL.U32 R23, R23, 0x2, RZ ;  /* 0x0000000217177824 */ /* 0x000fc600078e00ff */
[----:B------:R-:W-:-:S04]  /*3400*/  LOP3.LUT R12, R12, 0x3, RZ, 0xc0, !PT ;  /* 0x000000030c0c7812 */ /* 0x000fc800078ec0ff */
[CC--:B------:R-:W-:Y:S02]  /*3410*/  SHF.L.U32 R13, R12.reuse, R23.reuse, RZ ;  /* 0x000000170c0d7219 */ /* 0x0c0fe400000006ff */
[----:B------:R-:W-:Y:S02]  /*3420*/  SHF.L.U64.HI R12, R12, R23, RZ ;  /* 0x000000170c0c7219 */ /* 0x000fe400000102ff */
[----:B------:R-:W-:Y:S02]  /*3430*/  LOP3.LUT R24, R13, R24, RZ, 0xfc, !PT ;  /* 0x000000180d187212 */ /* 0x000fe400078efcff */
[----:B------:R-:W-:-:S07]  /*3440*/  LOP3.LUT R25, R12, R25, RZ, 0xfc, !PT ;  /* 0x000000190c197212 */ /* 0x000fce00078efcff */
.L_x_92:
[----:B------:R-:W-:Y:S05]  /*3450*/  BSYNC.RECONVERGENT B4 ;  /* 0x0000000000047941 */ /* 0x000fea0003800200 */
.L_x_91:
[----:B------:R-:W-:-:S04]  /*3460*/  ISETP.LT.U32.AND P0, PT, R24, R21, PT ;  /* 0x000000151800720c */ /* 0x000fc80003f01070 */
[----:B------:R-:W-:-:S04]  /*3470*/  ISETP.LT.U32.AND.EX P0, PT, R25, R22, PT, P0 ;  /* 0x000000161900720c */ /* 0x000fc80003f01100 */
[----:B------:R-:W-:Y:S02]  /*3480*/  SEL R21, R24, R21, P0 ;  /* 0x0000001518157207 */ /* 0x000fe40000000000 */
[----:B------:R-:W-:-:S07]  /*3490*/  SEL R22, R25, R22, P0 ;  /* 0x0000001619167207 */ /* 0x000fce0000000000 */
.L_x_26:
[----:B------:R-:W-:Y:S05]  /*34a0*/  BSYNC.RECONVERGENT B1 ;  /* 0x0000000000017941 */ /* 0x000fea0003800200 */
.L_x_19:
[----:B------:R-:W-:-:S13]  /*34b0*/  ISETP.NE.AND P0, PT, R27, RZ, PT ;  /* 0x000000ff1b00720c */ /* 0x000fda0003f05270 */
[----:B------:R-:W-:Y:S05]  /*34c0*/  @P0 BRA `(.L_x_93) ;  /* 0xffffffd000e40947 */ /* 0x000fea000383ffff */
.L_x_18:
[----:B------:R-:W-:-:S04]  /*34d0*/  ISETP.NE.U32.AND P0, PT, R21, -0x1, PT ;  /* 0xffffffff1500780c */ /* 0x000fc80003f05070 */
[----:B------:R-:W-:-:S13]  /*34e0*/  ISETP.NE.AND.EX P0, PT, R22, -0x1, PT, P0 ;  /* 0xffffffff1600780c */ /* 0x000fda0003f05300 */
[----:B------:R-:W-:Y:S05]  /*34f0*/  @!P0 BRA `(.L_x_16) ;  /* 0x0000001400e08947 */ /* 0x000fea0003800000 */
[----:B------:R-:W0:Y:S02]  /*3500*/  LDC.64 R16, c[0x0][0x3b8] ;  /* 0x0000ee00ff107b82 */ /* 0x000e240000000a00 */
[----:B0-----:R-:W2:Y:S04]  /*3510*/  LDG.E R12, desc[UR6][R16.64+0xc] ;  /* 0x00000c06100c7981 */ /* 0x001ea8000c1e1900 */
[----:B------:R-:W3:Y:S01]  /*3520*/  LDG.E.64 R14, desc[UR6][R16.64] ;  /* 0x00000006100e7981 */ /* 0x000ee2000c1e1b00 */
[----:B------:R-:W-:-:S05]  /*3530*/  LOP3.LUT R21, R22, R21, RZ, 0x3c, !PT ;  /* 0x0000001516157212 */ /* 0x000fca00078e3cff */
[----:B------:R-:W-:-:S05]  /*3540*/  IMAD R21, R21, 0x400, R21 ;  /* 0x0000040015157824 */ /* 0x000fca00078e0215 */
[----:B------:R-:W-:-:S04]  /*3550*/  SHF.R.U32.HI R22, RZ, 0x6, R21 ;  /* 0x00000006ff167819 */ /* 0x000fc80000011615 */
[----:B------:R-:W-:-:S05]  /*3560*/  LOP3.LUT R22, R22, R21, RZ, 0x3c, !PT ;  /* 0x0000001516167212 */ /* 0x000fca00078e3cff */
[----:B------:R-:W-:-:S05]  /*3570*/  IMAD R22, R22, 0x8, R22 ;  /* 0x0000000816167824 */ /* 0x000fca00078e0216 */
[----:B------:R-:W-:-:S04]  /*3580*/  SHF.R.U32.HI R13, RZ, 0xb, R22 ;  /* 0x0000000bff0d7819 */ /* 0x000fc80000011616 */
[----:B------:R-:W-:-:S05]  /*3590*/  LOP3.LUT R13, R13, R22, RZ, 0x3c, !PT ;  /* 0x000000160d0d7212 */ /* 0x000fca00078e3cff */
[----:B------:R-:W-:-:S05]  /*35a0*/  IMAD R13, R13, 0x8000, R13 ;  /* 0x000080000d0d7824 */ /* 0x000fca00078e020d */
[----:B------:R-:W-:-:S04]  /*35b0*/  LOP3.LUT R21, R13, 0x7fffffff, RZ, 0xc0, !PT ;  /* 0x7fffffff0d157812 */ /* 0x000fc800078ec0ff */
[----:B--2---:R-:W-:-:S05]  /*35c0*/  LOP3.LUT R25, R12, R21, RZ, 0xc0, !PT ;  /* 0x000000150c197212 */ /* 0x004fca00078ec0ff */
[----:B---3--:R-:W-:-:S05]  /*35d0*/  IMAD.WIDE.U32 R22, R25, 0x4, R14 ;  /* 0x0000000419167825 */ /* 0x008fca00078e000e */
[----:B------:R-:W2:Y:S02]  /*35e0*/  LDG.E R24, desc[UR6][R22.64] ;  /* 0x0000000616187981 */ /* 0x000ea4000c1e1900 */
[----:B--2---:R-:W-:-:S13]  /*35f0*/  ISETP.NE.AND P0, PT, R24, RZ, PT ;  /* 0x000000ff1800720c */ /* 0x004fda0003f05270 */
[----:B------:R-:W-:Y:S05]  /*3600*/  @!P0 BRA `(.L_x_16) ;  /* 0x00000014009c8947 */ /* 0x000fea0003800000 */
[----:B------:R-:W2:Y:S01]  /*3610*/  LDG.E R13, desc[UR6][R16.64+0x10] ;  /* 0x00001006100d7981 */ /* 0x000ea2000c1e1900 */
[----:B------:R-:W-:Y:S01]  /*3620*/  BSSY.RELIABLE B1, `(.L_x_94) ;  /* 0x0000141000017945 */ /* 0x000fe20003800100 */
[-C--:B--2---:R-:W-:Y:S02]  /*3630*/  SHF.R.U32.HI R21, RZ, R13.reuse, R21 ;  /* 0x0000000dff157219 */ /* 0x084fe40000011615 */
[----:B------:R-:W-:-:S04]  /*3640*/  SHF.R.U32.HI R22, RZ, R13, R24 ;  /* 0x0000000dff167219 */ /* 0x000fc80000011618 */
[----:B------:R-:W-:Y:S01]  /*3650*/  ISETP.NE.AND P0, PT, R22, R21, PT ;  /* 0x000000151600720c */ /* 0x000fe20003f05270 */
[----:B------:R-:W-:-:S12]  /*3660*/  IMAD.MOV.U32 R22, RZ, RZ, R24 ;  /* 0x000000ffff167224 */ /* 0x000fd800078e0018 */
[----:B------:R-:W-:Y:S05]  /*3670*/  @!P0 BRA `(.L_x_95) ;  /* 0x0000001000d48947 */ /* 0x000fea0003800000 */
[----:B------:R-:W-:-:S05]  /*3680*/  VIADD R17, R25, 0x1 ;  /* 0x0000000119117836 */ /* 0x000fca0000000000 */
[----:B------:R-:W-:-:S05]  /*3690*/  LOP3.LUT R23, R12, R17, RZ, 0xc0, !PT ;  /* 0x000000110c177212 */ /* 0x000fca00078ec0ff */
[----:B------:R-:W-:-:S05]  /*36a0*/  IMAD.WIDE.U32 R16, R23, 0x4, R14 ;  /* 0x0000000417107825 */ /* 0x000fca00078e000e */
[----:B------:R-:W2:Y:S02]  /*36b0*/  LDG.E R22, desc[UR6][R16.64] ;  /* 0x0000000610167981 */ /* 0x000ea4000c1e1900 */
[----:B--2---:R-:W-:-:S13]  /*36c0*/  ISETP.NE.AND P0, PT, R22, RZ, PT ;  /* 0x000000ff1600720c */ /* 0x004fda0003f05270 */
[----:B------:R-:W-:Y:S05]  /*36d0*/  @!P0 BREAK.RELIABLE B1 ;  /* 0x0000000000018942 */ /* 0x000fea0003800100 */
[----:B------:R-:W-:Y:S05]  /*36e0*/  @!P0 BRA `(.L_x_16) ;  /* 0x0000001400648947 */ /* 0x000fea0003800000 */
[----:B------:R-:W-:-:S04]  /*36f0*/  SHF.R.U32.HI R16, RZ, R13, R22 ;  /* 0x0000000dff107219 */ /* 0x000fc80000011616 */
[----:B------:R-:W-:-:S13]  /*3700*/  ISETP.NE.AND P0, PT, R16, R21, PT ;  /* 0x000000151000720c */ /* 0x000fda0003f05270 */
        /* <DEDUP_REMOVED lines=295> */
[----:B--2---:R-:W-:-:S04]  /*4980*/  SHF.R.U32.HI R12, RZ, R13, R22 ;  /* 0x0000000dff0c7219 */ /* 0x004fc80000011616 */
[----:B------:R-:W-:-:S04]  /*4990*/  ISETP.NE.AND P0, PT, R12, R21, PT ;  /* 0x000000150c00720c */ /* 0x000fc80003f05270 */
[----:B------:R-:W-:-:S13]  /*49a0*/  ISETP.EQ.OR P0, PT, R22, RZ, P0 ;  /* 0x000000ff1600720c */ /* 0x000fda0000702670 */
[----:B------:R-:W-:Y:S05]  /*49b0*/  @P0 BREAK.RELIABLE B1 ;  /* 0x0000000000010942 */ /* 0x000fea0003800100 */
[----:B------:R-:W-:Y:S05]  /*49c0*/  @P0 BRA `(.L_x_16) ;  /* 0x0000000000ac0947 */ /* 0x000fea0003800000 */
.L_x_95:
[----:B------:R-:W-:-:S05]  /*49d0*/  IMAD.MOV.U32 R12, RZ, RZ, -0x1 ;  /* 0xffffffffff0c7424 */ /* 0x000fca00078e00ff */
[----:B------:R-:W-:-:S04]  /*49e0*/  SHF.L.U32 R13, R12, R13, RZ ;  /* 0x0000000d0c0d7219 */ /* 0x000fc800000006ff */
[----:B------:R-:W-:-:S04]  /*49f0*/  LOP3.LUT R13, RZ, R13, RZ, 0x33, !PT ;  /* 0x0000000dff0d7212 */ /* 0x000fc800078e33ff */
[----:B------:R-:W-:-:S13]  /*4a00*/  LOP3.LUT P0, R15, R22, RZ, R13, 0xa0, !PT ;  /* 0x000000ff160f7212 */ /* 0x000fda000780a00d */
[----:B------:R-:W-:Y:S05]  /*4a10*/  @!P0 BREAK.RELIABLE B1 ;  /* 0x0000000000018942 */ /* 0x000fea0003800100 */
[----:B------:R-:W-:Y:S05]  /*4a20*/  @!P0 BRA `(.L_x_16) ;  /* 0x0000000000948947 */ /* 0x000fea0003800000 */
[----:B------:R-:W-:Y:S05]  /*4a30*/  BSYNC.RELIABLE B1 ;  /* 0x0000000000017941 */ /* 0x000fea0003800100 */
.L_x_94:
[----:B------:R-:W-:Y:S01]  /*4a40*/  ISETP.GE.AND P1, PT, R20, 0x1, PT ;  /* 0x000000011400780c */ /* 0x000fe20003f26270 */
[----:B------:R-:W-:Y:S01]  /*4a50*/  BSSY.RECONVERGENT B1, `(.L_x_96) ;  /* 0x000001c000017945 */ /* 0x000fe20003800200 */
[----:B------:R-:W-:-:S11]  /*4a60*/  PLOP3.LUT P0, PT, PT, PT, PT, 0x80, 0x8 ;  /* 0x000000000008781c */ /* 0x000fd60003f0f070 */
[----:B------:R-:W-:Y:S05]  /*4a70*/  @!P1 BRA `(.L_x_97) ;  /* 0x0000000000649947 */ /* 0x000fea0003800000 */
[----:B------:R-:W2:Y:S01]  /*4a80*/  LDL R12, [R1] ;  /* 0x00000000010c7983 */ /* 0x000ea20000100800 */
[----:B------:R-:W-:Y:S01]  /*4a90*/  BSSY.RELIABLE B4, `(.L_x_98) ;  /* 0x0000012000047945 */ /* 0x000fe20003800100 */
[----:B--2---:R-:W-:Y:S01]  /*4aa0*/  ISETP.NE.AND P1, PT, R12, R15, PT ;  /* 0x0000000f0c00720c */ /* 0x004fe20003f25270 */
[----:B------:R-:W-:-:S12]  /*4ab0*/  IMAD.MOV.U32 R12, RZ, RZ, RZ ;  /* 0x000000ffff0c7224 */ /* 0x000fd800078e00ff */
[----:B------:R-:W-:Y:S05]  /*4ac0*/  @!P1 BRA `(.L_x_99) ;  /* 0x0000000000389947 */ /* 0x000fea0003800000 */
[----:B------:R-:W-:Y:S01]  /*4ad0*/  BSSY.RELIABLE B5, `(.L_x_99) ;  /* 0x000000d000057945 */ /* 0x000fe20003800100 */
[----:B------:R-:W-:-:S07]  /*4ae0*/  IMAD.MOV.U32 R13, RZ, RZ, RZ ;  /* 0x000000ffff0d7224 */ /* 0x000fce00078e00ff */
.L_x_100:
[----:B------:R-:W-:-:S05]  /*4af0*/  VIADD R17, R13, 0x1 ;  /* 0x000000010d117836 */ /* 0x000fca0000000000 */
[----:B------:R-:W-:-:S13]  /*4b00*/  ISETP.NE.AND P1, PT, R17, R20, PT ;  /* 0x000000141100720c */ /* 0x000fda0003f25270 */
[----:B------:R-:W-:Y:S05]  /*4b10*/  @!P1 BREAK.RELIABLE B5 ;  /* 0x0000000000059942 */ /* 0x000fea0003800100 */
[----:B------:R-:W-:Y:S05]  /*4b20*/  @!P1 BREAK.RELIABLE B4 ;  /* 0x0000000000049942 */ /* 0x000fea0003800100 */
[----:B------:R-:W-:Y:S05]  /*4b30*/  @!P1 BRA `(.L_x_97) ;  /* 0x0000000000349947 */ /* 0x000fea0003800000 */
[----:B------:R-:W-:-:S04]  /*4b40*/  IMAD.SHL.U32 R12, R17, 0x4, RZ ;  /* 0x00000004110c7824 */ /* 0x000fc800078e00ff */
[----:B------:R-:W-:-:S05]  /*4b50*/  IMAD.IADD R14, R1, 0x1, R12 ;  /* 0x00000001010e7824 */ /* 0x000fca00078e020c */
[----:B------:R-:W2:Y:S02]  /*4b60*/  LDL R13, [R14] ;  /* 0x000000000e0d7983 */ /* 0x000ea40000100800 */
[----:B--2---:R-:W-:Y:S01]  /*4b70*/  ISETP.NE.AND P1, PT, R13, R15, PT ;  /* 0x0000000f0d00720c */ /* 0x004fe20003f25270 */
[----:B------:R-:W-:-:S12]  /*4b80*/  IMAD.MOV.U32 R13, RZ, RZ, R17 ;  /* 0x000000ffff0d7224 */ /* 0x000fd800078e0011 */
[----:B------:R-:W-:Y:S05]  /*4b90*/  @P1 BRA `(.L_x_100) ;  /* 0xfffffffc00d41947 */ /* 0x000fea000383ffff */
[----:B------:R-:W-:Y:S05]  /*4ba0*/  BSYNC.RELIABLE B5 ;  /* 0x0000000000057941 */ /* 0x000fea0003800100 */
.L_x_99:
[----:B------:R-:W-:Y:S05]  /*4bb0*/  BSYNC.RELIABLE B4 ;  /* 0x0000000000047941 */ /* 0x000fea0003800100 */
.L_x_98:
[----:B------:R-:W-:-:S05]  /*4bc0*/  IMAD.IADD R13, R1, 0x1, R12 ;  /* 0x00000001010d7824 */ /* 0x000fca00078e020c */
[----:B------:R-:W2:Y:S01]  /*4bd0*/  LDL R12, [R13+0x80] ;  /* 0x000080000d0c7983 */ /* 0x000ea20000100800 */
[----:B------:R-:W-:Y:S01]  /*4be0*/  PLOP3.LUT P0, PT, PT, PT, PT, 0x8, 0x80 ;  /* 0x000000000080781c */ /* 0x000fe20003f0e170 */
[----:B--2---:R-:W-:-:S05]  /*4bf0*/  VIADD R12, R12, 0x1 ;  /* 0x000000010c0c7836 */ /* 0x004fca0000000000 */
[----:B------:R0:W-:Y:S07]  /*4c00*/  STL [R13+0x80], R12 ;  /* 0x0000800c0d007387 */ /* 0x0001ee0000100800 */
.L_x_97:
[----:B------:R-:W-:Y:S05]  /*4c10*/  BSYNC.RECONVERGENT B1 ;  /* 0x0000000000017941 */ /* 0x000fea0003800200 */
.L_x_96:
[----:B------:R-:W-:-:S13]  /*4c20*/  ISETP.GT.OR P0, PT, R20, 0x1f, !P0 ;  /* 0x0000001f1400780c */ /* 0x000fda0004704670 */
[C---:B0-----:R-:W-:Y:S02]  /*4c30*/  @!P0 IMAD R12, R20.reuse, 0x4, R1 ;  /* 0x00000004140c8824 */ /* 0x041fe400078e0201 */
[----:B------:R-:W-:Y:S02]  /*4c40*/  @!P0 IMAD.MOV.U32 R13, RZ, RZ, 0x1 ;  /* 0x00000001ff0d8424 */ /* 0x000fe400078e00ff */
[----:B------:R-:W-:Y:S01]  /*4c50*/  @!P0 VIADD R20, R20, 0x1 ;  /* 0x0000000114148836 */ /* 0x000fe20000000000 */
[----:B------:R0:W-:Y:S04]  /*4c60*/  @!P0 STL [R12], R15 ;  /* 0x0000000f0c008387 */ /* 0x0001e80000100800 */
[----:B------:R0:W-:Y:S02]  /*4c70*/  @!P0 STL [R12+0x80], R13 ;  /* 0x0000800d0c008387 */ /* 0x0001e40000100800 */
.L_x_16:
[----:B------:R-:W-:Y:S05]  /*4c80*/  BSYNC.RECONVERGENT B2 ;  /* 0x0000000000027941 */ /* 0x000fea0003800200 */
.L_x_14:
[----:B------:R-:W-:-:S13]  /*4c90*/  ISETP.NE.AND P0, PT, R10, R7, PT ;  /* 0x000000070a00720c */ /* 0x000fda0003f05270 */
[----:B------:R-:W-:Y:S05]  /*4ca0*/  @!P0 BRA `(.L_x_101) ;  /* 0x0000000000088947 */ /* 0x000fea0003800000 */
[----:B------:R-:W-:Y:S01]  /*4cb0*/  VIADD R10, R10, 0x1 ;  /* 0x000000010a0a7836 */ /* 0x000fe20000000000 */
[----:B------:R-:W-:Y:S06]  /*4cc0*/  BRA `(.L_x_102) ;  /* 0xffffffb800647947 */ /* 0x000fec000383ffff */
.L_x_101:
[----:B------:R-:W-:Y:S05]  /*4cd0*/  BSYNC.RECONVERGENT B3 ;  /* 0x0000000000037941 */ /* 0x000fea0003800200 */
.L_x_13:
[----:B------:R-:W-:Y:S05]  /*4ce0*/  BRA `(.L_x_3) ;  /* 0x0000001c00847947 */ /* 0x000fea0003800000 */
.L_x_12:
[----:B------:R-:W-:Y:S02]  /*4cf0*/  VIADD R10, R8, 0x1 ;  /* 0x00000001080a7836 */ /* 0x000fe40000000000 */
[----:B------:R-:W-:Y:S02]  /*4d00*/  IMAD.MOV.U32 R11, RZ, RZ, RZ ;  /* 0x000000ffff0b7224 */ /* 0x000fe400078e00ff */
[----:B------:R-:W-:Y:S02]  /*4d10*/  IMAD.MOV.U32 R12, RZ, RZ, RZ ;  /* 0x000000ffff0c7224 */ /* 0x000fe400078e00ff */
[----:B------:R-:W-:-:S07]  /*4d20*/  IMAD.MOV.U32 R20, RZ, RZ, RZ ;  /* 0x000000ffff147224 */ /* 0x000fce00078e00ff */
.L_x_127:
[----:B0-----:R-:W0:Y:S01]  /*4d30*/  LDCU UR8, c[0x0][0x3f4] ;  /* 0x00007e80ff0877ac */ /* 0x001e220008000800 */
[----:B------:R-:W-:Y:S01]  /*4d40*/  BSSY.RECONVERGENT B1, `(.L_x_103) ;  /* 0x00001d8000017945 */ /* 0x000fe20003800200 */
[----:B0-----:R-:W-:-:S09]  /*4d50*/  UISETP.GE.AND UP0, UPT, UR8, 0x1, UPT ;  /* 0x000000010800788c */ /* 0x001fd2000bf06270 */
[----:B------:R-:W-:Y:S05]  /*4d60*/  BRA.U !UP0, `(.L_x_104) ;  /* 0x0000000108487547 */ /* 0x000fea000b800000 */
[----:B------:R-:W-:-:S07]  /*4d70*/  IMAD.MOV.U32 R13, RZ, RZ, RZ ;  /* 0x000000ffff0d7224 */ /* 0x000fce00078e00ff */
.L_x_106:
        /* <DEDUP_REMOVED lines=17> */
.L_x_104:
[----:B------:R-:W0:Y:S01]  /*4e90*/  LDCU UR8, c[0x0][0x3f8] ;  /* 0x00007f00ff0877ac */ /* 0x000e220008000800 */
[----:B------:R-:W-:Y:S01]  /*4ea0*/  VIADD R11, R11, 0x1 ;  /* 0x000000010b0b7836 */ /* 0x000fe20000000000 */
[----:B------:R-:W-:-:S04]  /*4eb0*/  CS2R R22, SRZ ;  /* 0x0000000000167805 */ /* 0x000fc8000001ff00 */
[----:B------:R1:W-:Y:S01]  /*4ec0*/  STG.E desc[UR6][R18.64+0x10], R11 ;  /* 0x0000100b12007986 */ /* 0x0003e2000c101906 */
[----:B0-----:R-:W-:-:S09]  /*4ed0*/  UISETP.GE.AND UP0, UPT, UR8, 0x1, UPT ;  /* 0x000000010800788c */ /* 0x001fd2000bf06270 */
[----:B-1----:R-:W-:Y:S05]  /*4ee0*/  BRA.U !UP0, `(.L_x_107) ;  /* 0x0000000508087547 */ /* 0x002fea000b800000 */
[----:B------:R-:W-:Y:S02]  /*4ef0*/  IMAD.MOV.U32 R22, RZ, RZ, -0x1 ;  /* 0xffffffffff167424 */ /* 0x000fe400078e00ff */
[----:B------:R-:W-:Y:S02]  /*4f00*/  IMAD.MOV.U32 R23, RZ, RZ, -0x1 ;  /* 0xffffffffff177424 */ /* 0x000fe400078e00ff */
[----:B------:R-:W-:-:S07]  /*4f10*/  IMAD.MOV.U32 R13, RZ, RZ, RZ ;  /* 0x000000ffff0d7224 */ /* 0x000fce00078e00ff */
.L_x_119:
[C---:B------:R-:W-:Y:S01]  /*4f20*/  IMAD.IADD R24, R13.reuse, 0x1, R12 ;  /* 0x000000010d187824 */ /* 0x040fe200078e020c */
[----:B------:R-:W-:Y:S01]  /*4f30*/  BSSY.RECONVERGENT B2, `(.L_x_108) ;  /* 0x000003c000027945 */ /* 0x000fe20003800200 */
[----:B------:R-:W-:Y:S02]  /*4f40*/  VIADD R13, R13, 0x1 ;  /* 0x000000010d0d7836 */ /* 0x000fe40000000000 */
[----:B------:R-:W-:Y:S02]  /*4f50*/  IMAD.MOV.U32 R16, RZ, RZ, RZ ;  /* 0x000000ffff107224 */ /* 0x000fe400078e00ff */
[----:B------:R-:W-:Y:S01]  /*4f60*/  IMAD.MOV.U32 R21, RZ, RZ, RZ ;  /* 0x000000ffff157224 */ /* 0x000fe200078e00ff */
[----:B------:R-:W-:Y:S01]  /*4f70*/  ISETP.NE.AND P2, PT, R13, R10, PT ;  /* 0x0000000a0d00720c */ /* 0x000fe20003f45270 */
[----:B------:R-:W-:-:S12]  /*4f80*/  IMAD.MOV.U32 R15, RZ, RZ, RZ ;  /* 0x000000ffff0f7224 */ /* 0x000fd800078e00ff */
.L_x_118:
        /* <DEDUP_REMOVED lines=14> */
[----:B------:R-:W-:Y:S05]  /*5070*/  @!P0 BRA `(.L_x_113) ;  /* 0x0000000000388947 */ /* 0x000fea0003800000 */
[----:B------:R-:W-:Y:S05]  /*5080*/  BRA `(.L_x_114) ;  /* 0x0000000000987947 */ /* 0x000fea0003800000 */
.L_x_111:
[----:B------:R-:W-:-:S13]  /*5090*/  ISETP.NE.AND P0, PT, R8, 0x47, PT ;  /* 0x000000470800780c */ /* 0x000fda0003f05270 */
[----:B------:R-:W-:Y:S05]  /*50a0*/  @!P0 BRA `(.L_x_115) ;  /* 0x0000000000508947 */ /* 0x000fea0003800000 */
[----:B------:R-:W-:-:S13]  /*50b0*/  ISETP.NE.AND P0, PT, R8, 0x54, PT ;  /* 0x000000540800780c */ /* 0x000fda0003f05270 */
[----:B------:R-:W-:Y:S05]  /*50c0*/  @P0 BREAK.RELIABLE B3 ;  /* 0x0000000000030942 */ /* 0x000fea0003800100 */
[----:B------:R-:W-:Y:S05]  /*50d0*/  @!P0 BRA `(.L_x_116) ;  /* 0x00000000003c8947 */ /* 0x000fea0003800000 */
[----:B------:R-:W-:Y:S05]  /*50e0*/  BRA `(.L_x_114) ;  /* 0x0000000000807947 */ /* 0x000fea0003800000 */
.L_x_110:
[----:B------:R-:W-:-:S13]  /*50f0*/  ISETP.GT.AND P0, PT, R8, 0x66, PT ;  /* 0x000000660800780c */ /* 0x000fda0003f04270 */
[----:B------:R-:W-:Y:S05]  /*5100*/  @P0 BRA `(.L_x_117) ;  /* 0x00000000001c0947 */ /* 0x000fea0003800000 */
[----:B------:R-:W-:-:S13]  /*5110*/  ISETP.NE.AND P0, PT, R8, 0x61, PT ;  /* 0x000000610800780c */ /* 0x000fda0003f05270 */
[----:B------:R-:W-:Y:S05]  /*5120*/  @!P0 BRA `(.L_x_112) ;  /* 0x0000000000348947 */ /* 0x000fea0003800000 */
[----:B------:R-:W-:-:S13]  /*5130*/  ISETP.NE.AND P0, PT, R8, 0x63, PT ;  /* 0x000000630800780c */ /* 0x000fda0003f05270 */
[----:B------:R-:W-:Y:S05]  /*5140*/  @P0 BREAK.RELIABLE B3 ;  /* 0x0000000000030942 */ /* 0x000fea0003800100 */
[----:B------:R-:W-:Y:S05]  /*5150*/  @P0 BRA `(.L_x_114) ;  /* 0x0000000000640947 */ /* 0x000fea0003800000 */
.L_x_113:
[----:B------:R-:W-:Y:S01]  /*5160*/  IMAD.MOV.U32 R17, RZ, RZ, 0x1 ;  /* 0x00000001ff117424 */ /* 0x000fe200078e00ff */
[----:B------:R-:W-:Y:S06]  /*5170*/  BRA `(.L_x_112) ;  /* 0x0000000000207947 */ /* 0x000fec0003800000 */
.L_x_117:
[----:B------:R-:W-:-:S13]  /*5180*/  ISETP.NE.AND P0, PT, R8, 0x67, PT ;  /* 0x000000670800780c */ /* 0x000fda0003f05270 */
[----:B------:R-:W-:Y:S05]  /*5190*/  @!P0 BRA `(.L_x_115) ;  /* 0x0000000000148947 */ /* 0x000fea0003800000 */
[----:B------:R-:W-:-:S13]  /*51a0*/  ISETP.NE.AND P0, PT, R8, 0x74, PT ;  /* 0x000000740800780c */ /* 0x000fda0003f05270 */
[----:B------:R-:W-:Y:S05]  /*51b0*/  @P0 BREAK.RELIABLE B3 ;  /* 0x0000000000030942 */ /* 0x000fea0003800100 */
[----:B------:R-:W-:Y:S05]  /*51c0*/  @P0 BRA `(.L_x_114) ;  /* 0x0000000000480947 */ /* 0x000fea0003800000 */
.L_x_116:
[----:B------:R-:W-:Y:S01]  /*51d0*/  IMAD.MOV.U32 R17, RZ, RZ, 0x3 ;  /* 0x00000003ff117424 */ /* 0x000fe200078e00ff */
[----:B------:R-:W-:Y:S06]  /*51e0*/  BRA `(.L_x_112) ;  /* 0x0000000000047947 */ /* 0x000fec0003800000 */
.L_x_115:
[----:B------:R-:W-:-:S07]  /*51f0*/  IMAD.MOV.U32 R17, RZ, RZ, 0x2 ;  /* 0x00000002ff117424 */ /* 0x000fce00078e00ff */
.L_x_112:
[----:B------:R-:W-:Y:S05]  /*5200*/  BSYNC.RELIABLE B3 ;  /* 0x0000000000037941 */ /* 0x000fea0003800100 */
.L_x_109:
        /* <DEDUP_REMOVED lines=8> */
[C---:B------:R-:W-:Y:S02]  /*5290*/  ISETP.NE.U32.AND P0, PT, R16.reuse, -0x1, PT ;  /* 0xffffffff1000780c */ /* 0x040fe40003f05070 */
[----:B------:R-:W-:Y:S02]  /*52a0*/  ISETP.LT.U32.AND P1, PT, R16, R22, PT ;  /* 0x000000161000720c */ /* 0x000fe40003f21070 */
[C---:B------:R-:W-:Y:S02]  /*52b0*/  ISETP.NE.AND.EX P0, PT, R21.reuse, -0x1, PT, P0 ;  /* 0xffffffff1500780c */ /* 0x040fe40003f05300 */
[----:B------:R-:W-:-:S11]  /*52c0*/  ISETP.LT.U32.AND.EX P1, PT, R21, R23, PT, P1 ;  /* 0x000000171500720c */ /* 0x000fd60003f21110 */
[----:B------:R-:W-:Y:S02]  /*52d0*/  @P0 SEL R22, R16, R22, P1 ;  /* 0x0000001610160207 */ /* 0x000fe40000800000 */
[----:B------:R-:W-:-:S07]  /*52e0*/  @P0 SEL R23, R21, R23, P1 ;  /* 0x0000001715170207 */ /* 0x000fce0000800000 */
.L_x_114:
[----:B------:R-:W-:Y:S05]  /*52f0*/  BSYNC.RECONVERGENT B2 ;  /* 0x0000000000027941 */ /* 0x000fea0003800200 */
.L_x_108:
[----:B------:R-:W-:Y:S05]  /*5300*/  @P2 BRA `(.L_x_119) ;  /* 0xfffffffc00042947 */ /* 0x000fea000383ffff */
.L_x_107:
        /* <DEDUP_REMOVED lines=22> */
[-C--:B--2---:R-:W-:Y:S01]  /*5470*/  SHF.R.U32.HI R15, RZ, R14.reuse, R21 ;  /* 0x0000000eff0f7219 */ /* 0x084fe20000011615 */
[--C-:B------:R-:W-:Y:S01]  /*5480*/  IMAD.MOV.U32 R21, RZ, RZ, R25.reuse ;  /* 0x000000ffff157224 */ /* 0x100fe200078e0019 */
        /* <DEDUP_REMOVED lines=312> */
.L_x_121:
[----:B------:R-:W-:-:S05]  /*6810*/  IMAD.MOV.U32 R9, RZ, RZ, -0x1 ;  /* 0xffffffffff097424 */ /* 0x000fca00078e00ff */
[----:B------:R-:W-:-:S04]  /*6820*/  SHF.L.U32 R14, R9, R14, RZ ;  /* 0x0000000e090e7219 */ /* 0x000fc800000006ff */
[----:B------:R-:W-:-:S04]  /*6830*/  LOP3.LUT R14, RZ, R14, RZ, 0x33, !PT ;  /* 0x0000000eff0e7212 */ /* 0x000fc800078e33ff */
[----:B------:R-:W-:-:S13]  /*6840*/  LOP3.LUT P0, R14, R21, RZ, R14, 0xa0, !PT ;  /* 0x000000ff150e7212 */ /* 0x000fda000780a00e */
[----:B------:R-:W-:Y:S05]  /*6850*/  @!P0 BREAK.RELIABLE B2 ;  /* 0x0000000000028942 */ /* 0x000fea0003800100 */
[----:B------:R-:W-:Y:S05]  /*6860*/  @!P0 BRA `(.L_x_105) ;  /* 0x0000000000948947 */ /* 0x000fea0003800000 */
[----:B------:R-:W-:Y:S05]  /*6870*/  BSYNC.RELIABLE B2 ;  /* 0x0000000000027941 */ /* 0x000fea0003800100 */
.L_x_120:
        /* <DEDUP_REMOVED lines=11> */
.L_x_126:
        /* <DEDUP_REMOVED lines=12> */
.L_x_125:
[----:B------:R-:W-:Y:S05]  /*69f0*/  BSYNC.RELIABLE B3 ;  /* 0x0000000000037941 */ /* 0x000fea0003800100 */
.L_x_124:
[----:B------:R-:W-:-:S05]  /*6a00*/  IMAD.IADD R9, R1, 0x1, R8 ;  /* 0x0000000101097824 */ /* 0x000fca00078e0208 */
[----:B------:R-:W2:Y:S01]  /*6a10*/  LDL R8, [R9+0x80] ;  /* 0x0000800009087983 */ /* 0x000ea20000100800 */
[----:B------:R-:W-:Y:S01]  /*6a20*/  PLOP3.LUT P0, PT, PT, PT, PT, 0x8, 0x80 ;  /* 0x000000000080781c */ /* 0x000fe20003f0e170 */
[----:B--2---:R-:W-:-:S05]  /*6a30*/  VIADD R8, R8, 0x1 ;  /* 0x0000000108087836 */ /* 0x004fca0000000000 */
[----:B------:R0:W-:Y:S07]  /*6a40*/  STL [R9+0x80], R8 ;  /* 0x0000800809007387 */ /* 0x0001ee0000100800 */
.L_x_123:
[----:B------:R-:W-:Y:S05]  /*6a50*/  BSYNC.RECONVERGENT B2 ;  /* 0x0000000000027941 */ /* 0x000fea0003800200 */
.L_x_122:
[----:B------:R-:W-:-:S13]  /*6a60*/  ISETP.GT.OR P0, PT, R20, 0x1f, !P0 ;  /* 0x0000001f1400780c */ /* 0x000fda0004704670 */
[C---:B0-----:R-:W-:Y:S02]  /*6a70*/  @!P0 IMAD R9, R20.reuse, 0x4, R1 ;  /* 0x0000000414098824 */ /* 0x041fe400078e0201 */
[----:B------:R-:W-:Y:S02]  /*6a80*/  @!P0 IMAD.MOV.U32 R8, RZ, RZ, 0x1 ;  /* 0x00000001ff088424 */ /* 0x000fe400078e00ff */
[----:B------:R-:W-:Y:S01]  /*6a90*/  @!P0 VIADD R20, R20, 0x1 ;  /* 0x0000000114148836 */ /* 0x000fe20000000000 */
[----:B------:R0:W-:Y:S04]  /*6aa0*/  @!P0 STL [R9], R14 ;  /* 0x0000000e09008387 */ /* 0x0001e80000100800 */
[----:B------:R0:W-:Y:S02]  /*6ab0*/  @!P0 STL [R9+0x80], R8 ;  /* 0x0000800809008387 */ /* 0x0001e40000100800 */
.L_x_105:
[----:B------:R-:W-:Y:S05]  /*6ac0*/  BSYNC.RECONVERGENT B1 ;  /* 0x0000000000017941 */ /* 0x000fea0003800200 */
.L_x_103:
[C---:B------:R-:W-:Y:S01]  /*6ad0*/  ISETP.NE.AND P0, PT, R12.reuse, R7, PT ;  /* 0x000000070c00720c */ /* 0x040fe20003f05270 */
[----:B------:R-:W-:-:S12]  /*6ae0*/  VIADD R12, R12, 0x1 ;  /* 0x000000010c0c7836 */ /* 0x000fd80000000000 */
[----:B------:R-:W-:Y:S05]  /*6af0*/  @P0 BRA `(.L_x_127) ;  /* 0xffffffe0008c0947 */ /* 0x000fea000383ffff */
.L_x_3:
[----:B------:R-:W-:Y:S05]  /*6b00*/  BSYNC.RECONVERGENT B0 ;  /* 0x0000000000007941 */ /* 0x000fea0003800200 */
.L_x_2:
[----:B------:R-:W-:Y:S05]  /*6b10*/  WARPSYNC.ALL ;  /* 0x0000000000007948 */ /* 0x000fea0003800000 */
[----:B0-----:R-:W0:Y:S01]  /*6b20*/  LDC R9, c[0x0][0x3f4] ;  /* 0x0000fd00ff097b82 */ /* 0x001e220000000800 */
[----:B------:R-:W1:Y:S01]  /*6b30*/  LDCU UR8, c[0x0][0x3f4] ;  /* 0x00007e80ff0877ac */ /* 0x000e620008000800 */
[----:B------:R-:W-:Y:S01]  /*6b40*/  BSSY.RECONVERGENT B3, `(.L_x_128) ;  /* 0x00004ce000037945 */ /* 0x000fe20003800200 */
[----:B------:R-:W-:Y:S02]  /*6b50*/  IMAD.MOV.U32 R16, RZ, RZ, RZ ;  /* 0x000000ffff107224 */ /* 0x000fe400078e00ff */
[----:B------:R-:W-:-:S02]  /*6b60*/  VIADD R4, R1, 0x100 ;  /* 0x0000010001047836 */ /* 0x000fc40000000000 */
[----:B------:R-:W-:Y:S01]  /*6b70*/  VIADD R5, R1, 0x180 ;  /* 0x0000018001057836 */ /* 0x000fe20000000000 */
[----:B0----5:R-:W-:-:S04]  /*6b80*/  ISETP.GE.U32.AND P0, PT, R6, R9, PT ;  /* 0x000000090600720c */ /* 0x021fc80003f06070 */
[----:B------:R-:W-:-:S13]  /*6b90*/  ISETP.EQ.OR P0, PT, R3, RZ, !P0 ;  /* 0x000000ff0300720c */ /* 0x000fda0004702670 */
[----:B-1----:R-:W-:Y:S05]  /*6ba0*/  @P0 BRA `(.L_x_129) ;  /* 0x0000004c001c0947 */ /* 0x002fea0003800000 */
[----:B------:R-:W-:-:S05]  /*6bb0*/  IMAD.IADD R6, R6, 0x1, -R9 ;  /* 0x0000000106067824 */ /* 0x000fca00078e0a09 */
[----:B------:R-:W-:-:S13]  /*6bc0*/  ISETP.GT.U32.AND P0, PT, R6, 0x7ffffffe, PT ;  /* 0x7ffffffe0600780c */ /* 0x000fda0003f04070 */
[----:B------:R-:W-:Y:S05]  /*6bd0*/  @P0 BRA `(.L_x_129) ;  /* 0x0000004c00100947 */ /* 0x000fea0003800000 */
[----:B------:R-:W0:Y:S01]  /*6be0*/  LDC.64 R10, c[0x0][0x3f8] ;  /* 0x0000fe00ff0a7b82 */ /* 0x000e220000000a00 */
[----:B------:R-:W-:Y:S02]  /*6bf0*/  IMAD.MOV.U32 R13, RZ, RZ, RZ ;  /* 0x000000ffff0d7224 */ /* 0x000fe400078e00ff */
[----:B------:R-:W-:Y:S02]  /*6c00*/  IMAD.MOV.U32 R16, RZ, RZ, RZ ;  /* 0x000000ffff107224 */ /* 0x000fe400078e00ff */
[----:B0-----:R-:W-:Y:S01]  /*6c10*/  VIADD R7, R11, 0x1 ;  /* 0x000000010b077836 */ /* 0x001fe20000000000 */
[--C-:B------:R-:W-:Y:S01]  /*6c20*/  IADD3 R8, PT, PT, R9, 0x1, -R10.reuse ;  /* 0x0000000109087810 */ /* 0x100fe20007ffe80a */
[----:B------:R-:W-:Y:S02]  /*6c30*/  IMAD.MOV R9, RZ, RZ, -R10 ;  /* 0x000000ffff097224 */ /* 0x000fe400078e0a0a */
[----:B------:R-:W-:-:S07]  /*6c40*/  IMAD.MOV.U32 R11, RZ, RZ, RZ ;  /* 0x000000ffff0b7224 */ /* 0x000fce00078e00ff */
.L_x_231:
[----:B0-----:R-:W0:Y:S01]  /*6c50*/  LDCU UR5, c[0x0][0x3f4] ;  /* 0x00007e80ff0577ac */ /* 0x001e220008000800 */
[----:B------:R-:W-:Y:S01]  /*6c60*/  BSSY.RECONVERGENT B2, `(.L_x_130) ;  /* 0x00004b8000027945 */ /* 0x000fe20003800200 */
[----:B0-----:R-:W-:-:S05]  /*6c70*/  IMAD.U32 R15, RZ, RZ, UR5 ;  /* 0x00000005ff0f7e24 */ /* 0x001fca000f8e00ff */
[----:B------:R-:W-:-:S13]  /*6c80*/  ISETP.GE.AND P0, PT, R15, 0x1, PT ;  /* 0x000000010f00780c */ /* 0x000fda0003f06270 */
[----:B------:R-:W-:Y:S05]  /*6c90*/  @!P0 BRA `(.L_x_131) ;  /* 0x0000000000488947 */ /* 0x000fea0003800000 */
[----:B------:R-:W-:-:S07]  /*6ca0*/  IMAD.MOV.U32 R10, RZ, RZ, RZ ;  /* 0x000000ffff0a7224 */ /* 0x000fce00078e00ff */
.L_x_133:
        /* <DEDUP_REMOVED lines=13> */
[----:B------:R-:W-:Y:S02]  /*6d80*/  VIADD R10, R10, 0x1 ;  /* 0x000000010a0a7836 */ /* 0x000fe40000000000 */
[----:B------:R-:W-:-:S05]  /*6d90*/  IMAD.U32 R15, RZ, RZ, UR8 ;  /* 0x00000008ff0f7e24 */ /* 0x000fca000f8e00ff */
[----:B------:R-:W-:-:S13]  /*6da0*/  ISETP.NE.AND P0, PT, R10, R15, PT ;  /* 0x0000000f0a00720c */ /* 0x000fda0003f05270 */
[----:B------:R-:W-:Y:S05]  /*6db0*/  @P0 BRA `(.L_x_133) ;  /* 0xfffffffc00bc0947 */ /* 0x000fea000383ffff */
.L_x_131:
[----:B------:R-:W0:Y:S01]  /*6dc0*/  LDC R10, c[0x0][0x3f8] ;  /* 0x0000fe00ff0a7b82 */ /* 0x000e220000000800 */
[----:B------:R-:W-:Y:S01]  /*6dd0*/  VIADD R11, R11, 0x1 ;  /* 0x000000010b0b7836 */ /* 0x000fe20000000000 */
[----:B------:R-:W-:Y:S01]  /*6de0*/  BSSY.RECONVERGENT B1, `(.L_x_134) ;  /* 0x0000325000017945 */ /* 0x000fe20003800200 */
[----:B------:R-:W-:Y:S02]  /*6df0*/  IMAD.MOV.U32 R17, RZ, RZ, -0x1 ;  /* 0xffffffffff117424 */ /* 0x000fe400078e00ff */
[----:B------:R-:W-:Y:S01]  /*6e00*/  IMAD.MOV.U32 R12, RZ, RZ, -0x1 ;  /* 0xffffffffff0c7424 */ /* 0x000fe200078e00ff */
[----:B------:R1:W-:Y:S01]  /*6e10*/  STG.E desc[UR6][R18.64+0x14], R11 ;  /* 0x0000140b12007986 */ /* 0x0003e2000c101906 */
[----:B0-----:R-:W-:-:S13]  /*6e20*/  ISETP.GE.AND P0, PT, R15, R10, PT ;  /* 0x0000000a0f00720c */ /* 0x001fda0003f06270 */
[----:B-1----:R-:W-:Y:S05]  /*6e30*/  @!P0 BRA `(.L_x_135) ;  /* 0x00000030007c8947 */ /* 0x002fea0003800000 */
[----:B------:R-:W0:Y:S02]  /*6e40*/  LDCU UR5, c[0x0][0x3fc] ;  /* 0x00007f80ff0577ac */ /* 0x000e240008000800 */
[----:B0-----:R-:W-:-:S09]  /*6e50*/  UISETP.GE.AND UP0, UPT, UR5, 0x1, UPT ;  /* 0x000000010500788c */ /* 0x001fd2000bf06270 */
[----:B------:R-:W-:Y:S05]  /*6e60*/  BRA.U !UP0, `(.L_x_136) ;  /* 0x0000002d08507547 */ /* 0x000fea000b800000 */
[----:B------:R-:W-:Y:S02]  /*6e70*/  IMAD.MOV.U32 R17, RZ, RZ, -0x1 ;  /* 0xffffffffff117424 */ /* 0x000fe400078e00ff */
[----:B------:R-:W-:Y:S02]  /*6e80*/  IMAD.MOV.U32 R12, RZ, RZ, -0x1 ;  /* 0xffffffffff0c7424 */ /* 0x000fe400078e00ff */
[----:B------:R-:W-:-:S07]  /*6e90*/  IMAD.MOV.U32 R10, RZ, RZ, RZ ;  /* 0x000000ffff0a7224 */ /* 0x000fce00078e00ff */
.L_x_211:
[----:B------:R-:W0:Y:S01]  /*6ea0*/  LDCU UR5, c[0x0][0x3f8] ;  /* 0x00007f00ff0577ac */ /* 0x000e220008000800 */
[----:B------:R-:W-:Y:S01]  /*6eb0*/  BSSY.RECONVERGENT B0, `(.L_x_137) ;  /* 0x00002cb000007945 */ /* 0x000fe20003800200 */
[----:B------:R-:W-:Y:S02]  /*6ec0*/  IMAD.MOV.U32 R26, RZ, RZ, RZ ;  /* 0x000000ffff1a7224 */ /* 0x000fe400078e00ff */
[----:B------:R-:W-:Y:S01]  /*6ed0*/  IMAD.MOV.U32 R23, RZ, RZ, RZ ;  /* 0x000000ffff177224 */ /* 0x000fe200078e00ff */
[----:B0-----:R-:W-:-:S09]  /*6ee0*/  UISETP.GE.AND UP0, UPT, UR5, 0x1, UPT ;  /* 0x000000010500788c */ /* 0x001fd2000bf06270 */
[----:B------:R-:W-:Y:S05]  /*6ef0*/  BRA.U !UP0, `(.L_x_138) ;  /* 0x0000000108d07547 */ /* 0x000fea000b800000 */
[----:B------:R-:W-:Y:S02]  /*6f00*/  IMAD.IADD R24, R10, 0x1, R13 ;  /* 0x000000010a187824 */ /* 0x000fe400078e020d */
[----:B------:R-:W-:Y:S02]  /*6f10*/  IMAD.MOV.U32 R26, RZ, RZ, RZ ;  /* 0x000000ffff1a7224 */ /* 0x000fe400078e00ff */
[----:B------:R-:W-:Y:S02]  /*6f20*/  IMAD.MOV.U32 R23, RZ, RZ, RZ ;  /* 0x000000ffff177224 */ /* 0x000fe400078e00ff */
[----:B------:R-:W-:-:S07]  /*6f30*/  IMAD.MOV.U32 R21, RZ, RZ, RZ ;  /* 0x000000ffff157224 */ /* 0x000fce00078e00ff */
.L_x_148:
        /* <DEDUP_REMOVED lines=16> */
.L_x_141:
[----:B------:R-:W-:-:S13]  /*7040*/  ISETP.NE.AND P0, PT, R14, 0x47, PT ;  /* 0x000000470e00780c */ /* 0x000fda0003f05270 */
[----:B------:R-:W-:Y:S05]  /*7050*/  @!P0 BRA `(.L_x_145) ;  /* 0x0000000000508947 */ /* 0x000fea0003800000 */
[----:B------:R-:W-:-:S13]  /*7060*/  ISETP.NE.AND P0, PT, R14, 0x54, PT ;  /* 0x000000540e00780c */ /* 0x000fda0003f05270 */
[----:B------:R-:W-:Y:S05]  /*7070*/  @P0 BREAK.RELIABLE B4 ;  /* 0x0000000000040942 */ /* 0x000fea0003800100 */
[----:B------:R-:W-:Y:S05]  /*7080*/  @!P0 BRA `(.L_x_146) ;  /* 0x00000000003c8947 */ /* 0x000fea0003800000 */
[----:B------:R-:W-:Y:S05]  /*7090*/  BRA `(.L_x_144) ;  /* 0x0000002800b07947 */ /* 0x000fea0003800000 */
.L_x_140:
[----:B------:R-:W-:-:S13]  /*70a0*/  ISETP.GT.AND P0, PT, R14, 0x66, PT ;  /* 0x000000660e00780c */ /* 0x000fda0003f04270 */
[----:B------:R-:W-:Y:S05]  /*70b0*/  @P0 BRA `(.L_x_147) ;  /* 0x00000000001c0947 */ /* 0x000fea0003800000 */
[----:B------:R-:W-:-:S13]  /*70c0*/  ISETP.NE.AND P0, PT, R14, 0x61, PT ;  /* 0x000000610e00780c */ /* 0x000fda0003f05270 */
[----:B------:R-:W-:Y:S05]  /*70d0*/  @!P0 BRA `(.L_x_142) ;  /* 0x0000000000348947 */ /* 0x000fea0003800000 */
[----:B------:R-:W-:-:S13]  /*70e0*/  ISETP.NE.AND P0, PT, R14, 0x63, PT ;  /* 0x000000630e00780c */ /* 0x000fda0003f05270 */
[----:B------:R-:W-:Y:S05]  /*70f0*/  @P0 BREAK.RELIABLE B4 ;  /* 0x0000000000040942 */ /* 0x000fea0003800100 */
[----:B------:R-:W-:Y:S05]  /*7100*/  @P0 BRA `(.L_x_144) ;  /* 0x0000002800940947 */ /* 0x000fea0003800000 */
.L_x_143:
[----:B------:R-:W-:Y:S01]  /*7110*/  IMAD.MOV.U32 R25, RZ, RZ, 0x1 ;  /* 0x00000001ff197424 */ /* 0x000fe200078e00ff */
[----:B------:R-:W-:Y:S06]  /*7120*/  BRA `(.L_x_142) ;  /* 0x0000000000207947 */ /* 0x000fec0003800000 */
.L_x_147:
[----:B------:R-:W-:-:S13]  /*7130*/  ISETP.NE.AND P0, PT, R14, 0x67, PT ;  /* 0x000000670e00780c */ /* 0x000fda0003f05270 */
[----:B------:R-:W-:Y:S05]  /*7140*/  @!P0 BRA `(.L_x_145) ;  /* 0x0000000000148947 */ /* 0x000fea0003800000 */
[----:B------:R-:W-:-:S13]  /*7150*/  ISETP.NE.AND P0, PT, R14, 0x74, PT ;  /* 0x000000740e00780c */ /* 0x000fda0003f05270 */
[----:B------:R-:W-:Y:S05]  /*7160*/  @P0 BREAK.RELIABLE B4 ;  /* 0x0000000000040942 */ /* 0x000fea0003800100 */
[----:B------:R-:W-:Y:S05]  /*7170*/  @P0 BRA `(.L_x_144) ;  /* 0x0000002800780947 */ /* 0x000fea0003800000 */
.L_x_146:
[----:B------:R-:W-:Y:S01]  /*7180*/  IMAD.MOV.U32 R25, RZ, RZ, 0x3 ;  /* 0x00000003ff197424 */ /* 0x000fe200078e00ff */
[----:B------:R-:W-:Y:S06]  /*7190*/  BRA `(.L_x_142) ;  /* 0x0000000000047947 */ /* 0x000fec0003800000 */
.L_x_145:
[----:B------:R-:W-:-:S07]  /*71a0*/  IMAD.MOV.U32 R25, RZ, RZ, 0x2 ;  /* 0x00000002ff197424 */ /* 0x000fce00078e00ff */
.L_x_142:
[----:B------:R-:W-:Y:S05]  /*71b0*/  BSYNC.RELIABLE B4 ;  /* 0x0000000000047941 */ /* 0x000fea0003800100 */
.L_x_139:
        /* <DEDUP_REMOVED lines=8> */
.L_x_138:
[----:B------:R-:W-:-:S04]  /*7240*/  ISETP.NE.U32.AND P0, PT, R26, -0x1, PT ;  /* 0xffffffff1a00780c */ /* 0x000fc80003f05070 */
[----:B------:R-:W-:-:S13]  /*7250*/  ISETP.NE.AND.EX P0, PT, R23, -0x1, PT, P0 ;  /* 0xffffffff1700780c */ /* 0x000fda0003f05300 */
[----:B------:R-:W-:Y:S05]  /*7260*/  @!P0 BRA `(.L_x_144) ;  /* 0x00000028003c8947 */ /* 0x000fea0003800000 */
[----:B------:R-:W0:Y:S01]  /*7270*/  LDCU UR5, c[0x0][0x3fc] ;  /* 0x00007f80ff0577ac */ /* 0x000e220008000800 */
[----:B------:R-:W-:Y:S01]  /*7280*/  IMAD.MOV R14, RZ, RZ, -R7 ;  /* 0x000000ffff0e7224 */ /* 0x000fe200078e0a07 */
[C---:B------:R-:W-:Y:S01]  /*7290*/  ISETP.GT.U32.AND P0, PT, R7.reuse, RZ, PT ;  /* 0x000000ff0700720c */ /* 0x040fe20003f04070 */
[----:B------:R-:W-:Y:S01]  /*72a0*/  BSSY.RECONVERGENT B4, `(.L_x_149) ;  /* 0x000001d000047945 */ /* 0x000fe20003800200 */
[-C--:B------:R-:W-:Y:S01]  /*72b0*/  LOP3.LUT R25, RZ, R7.reuse, RZ, 0x33, !PT ;  /* 0x00000007ff197212 */ /* 0x080fe200078e33ff */
[----:B------:R-:W-:Y:S01]  /*72c0*/  IMAD.MOV.U32 R24, RZ, RZ, RZ ;  /* 0x000000ffff187224 */ /* 0x000fe200078e00ff */
[----:B------:R-:W-:Y:S01]  /*72d0*/  SEL R14, R14, RZ, !P0 ;  /* 0x000000ff0e0e7207 */ /* 0x000fe20004000000 */
[----:B------:R-:W-:Y:S01]  /*72e0*/  IMAD.MOV.U32 R21, RZ, RZ, RZ ;  /* 0x000000ffff157224 */ /* 0x000fe200078e00ff */
[----:B------:R-:W-:Y:S02]  /*72f0*/  ISETP.GT.U32.AND P0, PT, R7, 0x1, PT ;  /* 0x000000010700780c */ /* 0x000fe40003f04070 */
[----:B------:R-:W-:Y:S01]  /*7300*/  ISETP.GE.U32.AND P1, PT, R14, R7, PT ;  /* 0x000000070e00720c */ /* 0x000fe20003f26070 */
[----:B0-----:R-:W-:-:S05]  /*7310*/  IMAD R15, RZ, RZ, -UR5 ;  /* 0x80000005ff0f7e24 */ /* 0x001fca000f8e02ff */
[----:B------:R-:W-:-:S07]  /*7320*/  SEL R22, R15, 0x1, !P0 ;  /* 0x000000010f167807 */ /* 0x000fce0004000000 */
[----:B------:R-:W-:Y:S01]  /*7330*/  @P1 IMAD.IADD R14, R14, 0x1, -R7 ;  /* 0x000000010e0e1824 */ /* 0x000fe200078e0a07 */
[----:B------:R-:W-:Y:S02]  /*7340*/  ISETP.NE.U32.AND P0, PT, R7, RZ, PT ;  /* 0x000000ff0700720c */ /* 0x000fe40003f05070 */
[----:B------:R-:W-:Y:S02]  /*7350*/  ISETP.GE.U32.AND P2, PT, R22, R7, PT ;  /* 0x000000071600720c */ /* 0x000fe40003f46070 */
[----:B------:R-:W-:-:S04]  /*7360*/  SEL R14, R25, R14, !P0 ;  /* 0x0000000e190e7207 */ /* 0x000fc80004000000 */
[----:B------:R-:W-:-:S07]  /*7370*/  ISETP.NE.AND P1, PT, R14, RZ, PT ;  /* 0x000000ff0e00720c */ /* 0x000fce0003f25270 */
[----:B------:R-:W-:-:S05]  /*7380*/  @P2 IMAD.IADD R22, R22, 0x1, -R7 ;  /* 0x0000000116162824 */ /* 0x000fca00078e0a07 */
[----:B------:R-:W-:Y:S01]  /*7390*/  SEL R22, R25, R22, !P0 ;  /* 0x0000001619167207 */ /* 0x000fe20004000000 */
[----:B------:R-:W-:-:S03]  /*73a0*/  @P1 IMAD.MOV.U32 R24, RZ, RZ, 0x1 ;  /* 0x00000001ff181424 */ /* 0x000fc600078e00ff */
[----:B------:R-:W-:Y:S01]  /*73b0*/  ISETP.NE.AND P2, PT, R22, RZ, PT ;  /* 0x000000ff1600720c */ /* 0x000fe20003f45270 */
[----:B------:R-:W-:Y:S01]  /*73c0*/  IMAD.MOV.U32 R22, RZ, RZ, RZ ;  /* 0x000000ffff167224 */ /* 0x000fe200078e00ff */
[----:B------:R-:W-:-:S11]  /*73d0*/  @P1 LOP3.LUT R22, R26, 0x3, RZ, 0xc0, !PT ;  /* 0x000000031a161812 */ /* 0x000fd600078ec0ff */
        /* <DEDUP_REMOVED lines=9> */
.L_x_150:
[----:B------:R-:W-:Y:S05]  /*7470*/  BSYNC.RECONVERGENT B4 ;  /* 0x0000000000047941 */ /* 0x000fea0003800200 */
.L_x_149:
        /* <DEDUP_REMOVED lines=64> */
[----:B------:R-:W-:-:S03]  /*7880*/  IMAD.MOV R28, RZ, RZ, -R15 ;  /* 0x000000ffff1c7224 */ /* 0x000fc600078e0a0f */
[----:B------:R-:W-:Y:S01]  /*7890*/  P2R R30, PR, RZ, 0x40 ;  /* 0x00000040ff1e7803 */ /* 0x000fe20000000000 */
[----:B------:R-:W-:-:S05]  /*78a0*/  IMAD R28, R7, R28, 0x8 ;  /* 0x00000008071c7424 */ /* 0x000fca00078e021c */
[----:B------:R-:W-:-:S13]  /*78b0*/  ISETP.GE.U32.AND P6, PT, R28, R7, PT ;  /* 0x000000071c00720c */ /* 0x000fda0003fc6070 */
[----:B------:R-:W-:-:S05]  /*78c0*/  @P6 IMAD.IADD R28, R28, 0x1, -R7 ;  /* 0x000000011c1c6824 */ /* 0x000fca00078e0a07 */
[----:B------:R-:W-:-:S13]  /*78d0*/  ISETP.GE.U32.AND P6, PT, R28, R7, PT ;  /* 0x000000071c00720c */ /* 0x000fda0003fc6070 */
[----:B------:R-:W-:-:S05]  /*78e0*/  @P6 IMAD.IADD R28, R28, 0x1, -R7 ;  /* 0x000000011c1c6824 */ /* 0x000fca00078e0a07 */
[----:B------:R-:W-:-:S04]  /*78f0*/  SEL R28, R25, R28, !P0 ;  /* 0x0000001c191c7207 */ /* 0x000fc80004000000 */
[----:B------:R-:W-:-:S04]  /*7900*/  ISETP.NE.AND P6, PT, R28, RZ, PT ;  /* 0x000000ff1c00720c */ /* 0x000fc80003fc5270 */
[----:B------:R-:W-:Y:S01]  /*7910*/  P2R R29, PR, RZ, 0x40 ;  /* 0x00000040ff1d7803 */ /* 0x000fe20000000000 */
[----:B------:R-:W-:Y:S08]  /*7920*/  @!P5 BRA `(.L_x_152) ;  /* 0x000000000020d947 */ /* 0x000ff00003800000 */
        /* <DEDUP_REMOVED lines=8> */
.L_x_152:
[----:B------:R-:W-:Y:S05]  /*79b0*/  BSYNC.RECONVERGENT B4 ;  /* 0x0000000000047941 */ /* 0x000fea0003800200 */
.L_x_151:
        /* <DEDUP_REMOVED lines=19> */
.L_x_154:
[----:B------:R-:W-:Y:S05]  /*7af0*/  BSYNC.RECONVERGENT B4 ;  /* 0x0000000000047941 */ /* 0x000fea0003800200 */
.L_x_153:
        /* <DEDUP_REMOVED lines=20> */
.L_x_156:
[----:B------:R-:W-:Y:S05]  /*7c40*/  BSYNC.RECONVERGENT B4 ;  /* 0x0000000000047941 */ /* 0x000fea0003800200 */
.L_x_155:
        /* <DEDUP_REMOVED lines=19> */
.L_x_158:
[----:B------:R-:W-:Y:S05]  /*7d80*/  BSYNC.RECONVERGENT B4 ;  /* 0x0000000000047941 */ /* 0x000fea0003800200 */
.L_x_157:
        /* <DEDUP_REMOVED lines=19> */
.L_x_160:
[----:B------:R-:W-:Y:S05]  /*7ec0*/  BSYNC.RECONVERGENT B4 ;  /* 0x0000000000047941 */ /* 0x000fea0003800200 */
.L_x_159:
[----:B------:R-:W-:Y:S01]  /*7ed0*/  IMAD.HI.U32 R15, R14, 0xd, RZ ;  /* 0x0000000d0e0f7827 */ /* 0x000fe200078e00ff */
[----:B------:R-:W-:Y:S01]  /*7ee0*/  ISETP.NE.AND P4, PT, R30, RZ, PT ;  /* 0x000000ff1e00720c */ /* 0x000fe20003f85270 */
[----:B------:R-:W-:Y:S02]  /*7ef0*/  BSSY.RECONVERGENT B4, `(.L_x_161) ;  /* 0x0000012000047945 */ /* 0x000fe40003800200 */
        /* <DEDUP_REMOVED lines=17> */
.L_x_162:
[----:B------:R-:W-:Y:S05]  /*8010*/  BSYNC.RECONVERGENT B4 ;  /* 0x0000000000047941 */ /* 0x000fea0003800200 */
.L_x_161:
        /* <DEDUP_REMOVED lines=20> */
.L_x_164:
[----:B------:R-:W-:Y:S05]  /*8160*/  BSYNC.RECONVERGENT B4 ;  /* 0x0000000000047941 */ /* 0x000fea0003800200 */
.L_x_163:
        /* <DEDUP_REMOVED lines=19> */
.L_x_166:
[----:B------:R-:W-:Y:S05]  /*82a0*/  BSYNC.RECONVERGENT B4 ;  /* 0x0000000000047941 */ /* 0x000fea0003800200 */
.L_x_165:
[----:B------:R-:W-:Y:S01]  /*82b0*/  ISETP.NE.AND P6, PT, R27, RZ, PT ;  /* 0x000000ff1b00720c */ /* 0x000fe20003fc5270 */
[----:B------:R-:W-:-:S12]  /*82c0*/  BSSY.RECONVERGENT B4, `(.L_x_167) ;  /* 0x000000a000047945 */ /* 0x000fd80003800200 */
        /* <DEDUP_REMOVED lines=9> */
.L_x_168:
[----:B------:R-:W-:Y:S05]  /*8360*/  BSYNC.RECONVERGENT B4 ;  /* 0x0000000000047941 */ /* 0x000fea0003800200 */
.L_x_167:
        /* <DEDUP_REMOVED lines=10> */
.L_x_170:
[----:B------:R-:W-:Y:S05]  /*8410*/  BSYNC.RECONVERGENT B4 ;  /* 0x0000000000047941 */ /* 0x000fea0003800200 */
.L_x_169:
        /* <DEDUP_REMOVED lines=10> */
.L_x_172:
[----:B------:R-:W-:Y:S05]  /*84c0*/  BSYNC.RECONVERGENT B4 ;  /* 0x0000000000047941 */ /* 0x000fea0003800200 */
.L_x_171:
        /* <DEDUP_REMOVED lines=10> */
.L_x_174:
[----:B------:R-:W-:Y:S05]  /*8570*/  BSYNC.RECONVERGENT B4 ;  /* 0x0000000000047941 */ /* 0x000fea0003800200 */
.L_x_173:
        /* <DEDUP_REMOVED lines=10> */
.L_x_176:
[----:B------:R-:W-:Y:S05]  /*8620*/  BSYNC.RECONVERGENT B4 ;  /* 0x0000000000047941 */ /* 0x000fea0003800200 */
.L_x_175:
        /* <DEDUP_REMOVED lines=10> */
.L_x_178:
[----:B------:R-:W-:Y:S05]  /*86d0*/  BSYNC.RECONVERGENT B4 ;  /* 0x0000000000047941 */ /* 0x000fea0003800200 */
.L_x_177:
[C---:B------:R-:W-:Y:S01]  /*86e0*/  IMAD.HI.U32 R15, R14.reuse, 0x10, RZ ;  /* 0x000000100e0f7827 */ /* 0x040fe200078e00ff */
[----:B------:R-:W-:Y:S03]  /*86f0*/  BSSY.RECONVERGENT B4, `(.L_x_179) ;  /* 0x0000049000047945 */ /* 0x000fe60003800200 */
        /* <DEDUP_REMOVED lines=65> */
[C---:B------:R-:W-:Y:S01]  /*8b10*/  IMAD.SHL.U32 R28, R24.reuse, 0x2, RZ ;  /* 0x00000002181c7824 */ /* 0x040fe200078e00ff */
[----:B------:R-:W-:Y:S01]  /*8b20*/  LOP3.LUT R15, R23, 0x3, RZ, 0xc0, !PT ;  /* 0x00000003170f7812 */ /* 0x000fe200078ec0ff */
[----:B------:R-:W-:-:S03]  /*8b30*/  VIADD R24, R24, 0x1 ;  /* 0x0000000118187836 */ /* 0x000fc60000000000 */
[CC--:B------:R-:W-:Y:S02]  /*8b40*/  SHF.L.U64.HI R26, R15.reuse, R28.reuse, RZ ;  /* 0x0000001c0f1a7219 */ /* 0x0c0fe400000102ff */
[----:B------:R-:W-:Y:S02]  /*8b50*/  SHF.L.U32 R15, R15, R28, RZ ;  /* 0x0000001c0f0f7219 */ /* 0x000fe400000006ff */
[----:B------:R-:W-:Y:S02]  /*8b60*/  LOP3.LUT R21, R26, R21, RZ, 0xfc, !PT ;  /* 0x000000151a157212 */ /* 0x000fe400078efcff */
[----:B------:R-:W-:-:S07]  /*8b70*/  LOP3.LUT R22, R15, R22, RZ, 0xfc, !PT ;  /* 0x000000160f167212 */ /* 0x000fce00078efcff */
.L_x_180:
[----:B------:R-:W-:Y:S05]  /*8b80*/  BSYNC.RECONVERGENT B4 ;  /* 0x0000000000047941 */ /* 0x000fea0003800200 */
.L_x_179:
        /* <DEDUP_REMOVED lines=19> */
.L_x_182:
[----:B------:R-:W-:Y:S05]  /*8cc0*/  BSYNC.RECONVERGENT B4 ;  /* 0x0000000000047941 */ /* 0x000fea0003800200 */
.L_x_181:
        /* <DEDUP_REMOVED lines=19> */
.L_x_184:
[----:B------:R-:W-:Y:S05]  /*8e00*/  BSYNC.RECONVERGENT B4 ;  /* 0x0000000000047941 */ /* 0x000fea0003800200 */
.L_x_183:
        /* <DEDUP_REMOVED lines=20> */
.L_x_186:
[----:B------:R-:W-:Y:S05]  /*8f50*/  BSYNC.RECONVERGENT B4 ;  /* 0x0000000000047941 */ /* 0x000fea0003800200 */
.L_x_185:
        /* <DEDUP_REMOVED lines=19> */
.L_x_188:
[----:B------:R-:W-:Y:S05]  /*9090*/  BSYNC.RECONVERGENT B4 ;  /* 0x0000000000047941 */ /* 0x000fea0003800200 */
.L_x_187:
        /* <DEDUP_REMOVED lines=20> */
.L_x_190:
[----:B------:R-:W-:Y:S05]  /*91e0*/  BSYNC.RECONVERGENT B4 ;  /* 0x0000000000047941 */ /* 0x000fea0003800200 */
.L_x_189:
        /* <DEDUP_REMOVED lines=35> */
[----:B------:R-:W-:-:S07]  /*9420*/  ISETP.NE.AND P0, PT, R28, RZ, PT ;  /* 0x000000ff1c00720c */ /* 0x000fce0003f05270 */
[----:B------:R-:W-:Y:S06]  /*9430*/  @!P5 BRA `(.L_x_192) ;  /* 0x000000000020d947 */ /* 0x000fec0003800000 */
        /* <DEDUP_REMOVED lines=8> */
.L_x_192:
[----:B------:R-:W-:Y:S05]  /*94c0*/  BSYNC.RECONVERGENT B4 ;  /* 0x0000000000047941 */ /* 0x000fea0003800200 */
.L_x_191:
[----:B------:R-:W-:Y:S01]  /*94d0*/  BSSY.RECONVERGENT B4, `(.L_x_193) ;  /* 0x000000b000047945 */ /* 0x000fe20003800200 */
[----:B------:R-:W-:-:S03]  /*94e0*/  ISETP.NE.AND P5, PT, R30, RZ, PT ;  /* 0x000000ff1e00720c */ /* 0x000fc60003fa5270 */
[----:B------:R-:W-:Y:S10]  /*94f0*/  @!P4 BRA `(.L_x_194) ;  /* 0x000000000020c947 */ /* 0x000ff40003800000 */
        /* <DEDUP_REMOVED lines=8> */
.L_x_194:
[----:B------:R-:W-:Y:S05]  /*9580*/  BSYNC.RECONVERGENT B4 ;  /* 0x0000000000047941 */ /* 0x000fea0003800200 */
.L_x_193:
        /* <DEDUP_REMOVED lines=11> */
.L_x_196:
[----:B------:R-:W-:Y:S05]  /*9640*/  BSYNC.RECONVERGENT B4 ;  /* 0x0000000000047941 */ /* 0x000fea0003800200 */
.L_x_195:
[----:B------:R-:W-:Y:S01]  /*9650*/  ISETP.NE.AND P6, PT, R26, RZ, PT ;  /* 0x000000ff1a00720c */ /* 0x000fe20003fc5270 */
[----:B------:R-:W-:-:S12]  /*9660*/  BSSY.RECONVERGENT B4, `(.L_x_197) ;  /* 0x000000a000047945 */ /* 0x000fd80003800200 */
        /* <DEDUP_REMOVED lines=9> */
.L_x_198:
[----:B------:R-:W-:Y:S05]  /*9700*/  BSYNC.RECONVERGENT B4 ;  /* 0x0000000000047941 */ /* 0x000fea0003800200 */
.L_x_197:
        /* <DEDUP_REMOVED lines=10> */
.L_x_200:
[----:B------:R-:W-:Y:S05]  /*97b0*/  BSYNC.RECONVERGENT B4 ;  /* 0x0000000000047941 */ /* 0x000fea0003800200 */
.L_x_199:
        /* <DEDUP_REMOVED lines=10> */
.L_x_202:
[----:B------:R-:W-:Y:S05]  /*9860*/  BSYNC.RECONVERGENT B4 ;  /* 0x0000000000047941 */ /* 0x000fea0003800200 */
.L_x_201:
        /* <DEDUP_REMOVED lines=10> */
.L_x_204:
[----:B------:R-:W-:Y:S05]  /*9910*/  BSYNC.RECONVERGENT B4 ;  /* 0x0000000000047941 */ /* 0x000fea0003800200 */
.L_x_203:
        /* <DEDUP_REMOVED lines=10> */
.L_x_206:
[----:B------:R-:W-:Y:S05]  /*99c0*/  BSYNC.RECONVERGENT B4 ;  /* 0x0000000000047941 */ /* 0x000fea0003800200 */
.L_x_205:
        /* <DEDUP_REMOVED lines=10> */
.L_x_208:
[----:B------:R-:W-:Y:S05]  /*9a70*/  BSYNC.RECONVERGENT B4 ;  /* 0x0000000000047941 */ /* 0x000fea0003800200 */
.L_x_207:
        /* <DEDUP_REMOVED lines=9> */
.L_x_210:
[----:B------:R-:W-:Y:S05]  /*9b10*/  BSYNC.RECONVERGENT B4 ;  /* 0x0000000000047941 */ /* 0x000fea0003800200 */
.L_x_209:
[----:B------:R-:W-:-:S04]  /*9b20*/  ISETP.LT.U32.AND P0, PT, R22, R17, PT ;  /* 0x000000111600720c */ /* 0x000fc80003f01070 */
[----:B------:R-:W-:-:S04]  /*9b30*/  ISETP.LT.U32.AND.EX P0, PT, R21, R12, PT, P0 ;  /* 0x0000000c1500720c */ /* 0x000fc80003f01100 */
[----:B------:R-:W-:Y:S02]  /*9b40*/  SEL R17, R22, R17, P0 ;  /* 0x0000001116117207 */ /* 0x000fe40000000000 */
[----:B------:R-:W-:-:S07]  /*9b50*/  SEL R12, R21, R12, P0 ;  /* 0x0000000c150c7207 */ /* 0x000fce0000000000 */
.L_x_144:
[----:B------:R-:W-:Y:S05]  /*9b60*/  BSYNC.RECONVERGENT B0 ;  /* 0x0000000000007941 */ /* 0x000fea0003800200 */
.L_x_137:
[----:B------:R-:W-:-:S05]  /*9b70*/  VIADD R10, R10, 0x1 ;  /* 0x000000010a0a7836 */ /* 0x000fca0000000000 */
[----:B------:R-:W-:-:S13]  /*9b80*/  ISETP.NE.AND P0, PT, R10, R8, PT ;  /* 0x000000080a00720c */ /* 0x000fda0003f05270 */
[----:B------:R-:W-:Y:S05]  /*9b90*/  @!P0 BRA `(.L_x_135) ;  /* 0x0000000400248947 */ /* 0x000fea0003800000 */
[----:B------:R-:W-:Y:S05]  /*9ba0*/  BRA `(.L_x_211) ;  /* 0xffffffd000bc7947 */ /* 0x000fea000383ffff */
.L_x_136:
[----:B------:R-:W-:Y:S01]  /*9bb0*/  ISETP.GE.AND P0, PT, R10, 0x1, PT ;  /* 0x000000010a00780c */ /* 0x000fe20003f06270 */
[----:B------:R-:W-:Y:S02]  /*9bc0*/  IMAD.MOV.U32 R17, RZ, RZ, RZ ;  /* 0x000000ffff117224 */ /* 0x000fe400078e00ff */
[----:B------:R-:W-:-:S10]  /*9bd0*/  IMAD.MOV.U32 R12, RZ, RZ, RZ ;  /* 0x000000ffff0c7224 */ /* 0x000fd400078e00ff */
[----:B------:R-:W-:Y:S05]  /*9be0*/  @!P0 BRA `(.L_x_135) ;  /* 0x0000000400108947 */ /* 0x000fea0003800000 */
[----:B------:R-:W-:Y:S01]  /*9bf0*/  IADD3 R28, P0, PT, R13, R0, RZ ;  /* 0x000000000d1c7210 */ /* 0x000fe20007f1e0ff */
[----:B------:R-:W-:Y:S02]  /*9c00*/  IMAD.MOV.U32 R17, RZ, RZ, -0x1 ;  /* 0xffffffffff117424 */ /* 0x000fe400078e00ff */
[----:B------:R-:W-:Y:S02]  /*9c10*/  IMAD.MOV.U32 R12, RZ, RZ, -0x1 ;  /* 0xffffffffff0c7424 */ /* 0x000fe400078e00ff */
[----:B------:R-:W-:Y:S02]  /*9c20*/  IMAD.MOV.U32 R21, RZ, RZ, RZ ;  /* 0x000000ffff157224 */ /* 0x000fe400078e00ff */
[----:B------:R-:W-:-:S07]  /*9c30*/  IMAD.X R29, RZ, RZ, R2, P0 ;  /* 0x000000ffff1d7224 */ /* 0x000fce00000e0602 */
.L_x_223:
[C---:B------:R-:W-:Y:S01]  /*9c40*/  IADD3 R26, P0, PT, R21.reuse, R28, RZ ;  /* 0x0000001c151a7210 */ /* 0x040fe20007f1e0ff */
[----:B------:R-:W-:Y:S01]  /*9c50*/  VIADD R21, R21, 0x1 ;  /* 0x0000000115157836 */ /* 0x000fe20000000000 */
[----:B------:R-:W-:Y:S01]  /*9c60*/  BSSY.RECONVERGENT B0, `(.L_x_212) ;  /* 0x000003b000007945 */ /* 0x000fe20003800200 */
[----:B------:R-:W-:Y:S01]  /*9c70*/  CS2R R24, SRZ ;  /* 0x0000000000187805 */ /* 0x000fe2000001ff00 */
[----:B------:R-:W-:Y:S02]  /*9c80*/  IMAD.MOV.U32 R10, RZ, RZ, R9 ;  /* 0x000000ffff0a7224 */ /* 0x000fe400078e0009 */
[----:B------:R-:W-:Y:S01]  /*9c90*/  ISETP.NE.AND P2, PT, R21, R8, PT ;  /* 0x000000081500720c */ /* 0x000fe20003f45270 */
[----:B------:R-:W-:-:S12]  /*9ca0*/  IMAD.X R27, RZ, RZ, R29, P0 ;  /* 0x000000ffff1b7224 */ /* 0x000fd800000e061d */
.L_x_222:
[----:B------:R-:W-:Y:S02]  /*9cb0*/  IMAD.MOV.U32 R14, RZ, RZ, R26 ;  /* 0x000000ffff0e7224 */ /* 0x000fe400078e001a */
[----:B------:R-:W-:-:S05]  /*9cc0*/  IMAD.MOV.U32 R15, RZ, RZ, R27 ;  /* 0x000000ffff0f7224 */ /* 0x000fca00078e001b */
[----:B------:R-:W2:Y:S01]  /*9cd0*/  LDG.E.U8 R14, desc[UR6][R14.64] ;  /* 0x000000060e0e7981 */ /* 0x000ea2000c1e1100 */
[----:B------:R-:W-:Y:S01]  /*9ce0*/  BSSY.RELIABLE B4, `(.L_x_213) ;  /* 0x0000023000047945 */ /* 0x000fe20003800100 */
[----:B------:R-:W-:Y:S02]  /*9cf0*/  CS2R R22, SRZ ;  /* 0x0000000000167805 */ /* 0x000fe4000001ff00 */
        /* <DEDUP_REMOVED lines=10> */
.L_x_215:
[----:B------:R-:W-:-:S13]  /*9da0*/  ISETP.NE.AND P0, PT, R14, 0x47, PT ;  /* 0x000000470e00780c */ /* 0x000fda0003f05270 */
[----:B------:R-:W-:Y:S05]  /*9db0*/  @!P0 BRA `(.L_x_219) ;  /* 0x0000000000508947 */ /* 0x000fea0003800000 */
[----:B------:R-:W-:-:S13]  /*9dc0*/  ISETP.NE.AND P0, PT, R14, 0x54, PT ;  /* 0x000000540e00780c */ /* 0x000fda0003f05270 */
[----:B------:R-:W-:Y:S05]  /*9dd0*/  @P0 BREAK.RELIABLE B4 ;  /* 0x0000000000040942 */ /* 0x000fea0003800100 */
[----:B------:R-:W-:Y:S05]  /*9de0*/  @!P0 BRA `(.L_x_220) ;  /* 0x00000000003c8947 */ /* 0x000fea0003800000 */
[----:B------:R-:W-:Y:S05]  /*9df0*/  BRA `(.L_x_218) ;  /* 0x0000000000847947 */ /* 0x000fea0003800000 */
.L_x_214:
[----:B------:R-:W-:-:S13]  /*9e00*/  ISETP.GT.AND P0, PT, R14, 0x66, PT ;  /* 0x000000660e00780c */ /* 0x000fda0003f04270 */
[----:B------:R-:W-:Y:S05]  /*9e10*/  @P0 BRA `(.L_x_221) ;  /* 0x00000000001c0947 */ /* 0x000fea0003800000 */
[----:B------:R-:W-:-:S13]  /*9e20*/  ISETP.NE.AND P0, PT, R14, 0x61, PT ;  /* 0x000000610e00780c */ /* 0x000fda0003f05270 */
[----:B------:R-:W-:Y:S05]  /*9e30*/  @!P0 BRA `(.L_x_216) ;  /* 0x0000000000348947 */ /* 0x000fea0003800000 */
[----:B------:R-:W-:-:S13]  /*9e40*/  ISETP.NE.AND P0, PT, R14, 0x63, PT ;  /* 0x000000630e00780c */ /* 0x000fda0003f05270 */
[----:B------:R-:W-:Y:S05]  /*9e50*/  @P0 BREAK.RELIABLE B4 ;  /* 0x0000000000040942 */ /* 0x000fea0003800100 */
[----:B------:R-:W-:Y:S05]  /*9e60*/  @P0 BRA `(.L_x_218) ;  /* 0x0000000000680947 */ /* 0x000fea0003800000 */
.L_x_217:
[----:B------:R-:W-:Y:S01]  /*9e70*/  IMAD.MOV.U32 R23, RZ, RZ, 0x1 ;  /* 0x00000001ff177424 */ /* 0x000fe200078e00ff */
[----:B------:R-:W-:Y:S06]  /*9e80*/  BRA `(.L_x_216) ;  /* 0x0000000000207947 */ /* 0x000fec0003800000 */
.L_x_221:
[----:B------:R-:W-:-:S13]  /*9e90*/  ISETP.NE.AND P0, PT, R14, 0x67, PT ;  /* 0x000000670e00780c */ /* 0x000fda0003f05270 */
[----:B------:R-:W-:Y:S05]  /*9ea0*/  @!P0 BRA `(.L_x_219) ;  /* 0x0000000000148947 */ /* 0x000fea0003800000 */
[----:B------:R-:W-:-:S13]  /*9eb0*/  ISETP.NE.AND P0, PT, R14, 0x74, PT ;  /* 0x000000740e00780c */ /* 0x000fda0003f05270 */
[----:B------:R-:W-:Y:S05]  /*9ec0*/  @P0 BREAK.RELIABLE B4 ;  /* 0x0000000000040942 */ /* 0x000fea0003800100 */
[----:B------:R-:W-:Y:S05]  /*9ed0*/  @P0 BRA `(.L_x_218) ;  /* 0x00000000004c0947 */ /* 0x000fea0003800000 */
.L_x_220:
[----:B------:R-:W-:Y:S01]  /*9ee0*/  IMAD.MOV.U32 R23, RZ, RZ, 0x3 ;  /* 0x00000003ff177424 */ /* 0x000fe200078e00ff */
[----:B------:R-:W-:Y:S06]  /*9ef0*/  BRA `(.L_x_216) ;  /* 0x0000000000047947 */ /* 0x000fec0003800000 */
.L_x_219:
[----:B------:R-:W-:-:S07]  /*9f00*/  IMAD.MOV.U32 R23, RZ, RZ, 0x2 ;  /* 0x00000002ff177424 */ /* 0x000fce00078e00ff */
.L_x_216:
[----:B------:R-:W-:Y:S05]  /*9f10*/  BSYNC.RELIABLE B4 ;  /* 0x0000000000047941 */ /* 0x000fea0003800100 */
.L_x_213:
[----:B------:R-:W-:Y:S01]  /*9f20*/  VIADD R10, R10, 0x1 ;  /* 0x000000010a0a7836 */ /* 0x000fe20000000000 */
[----:B------:R-:W-:Y:S01]  /*9f30*/  IADD3 R26, P1, PT, R26, 0x1, RZ ;  /* 0x000000011a1a7810 */ /* 0x000fe20007f3e0ff */
[C---:B------:R-:W-:Y:S01]  /*9f40*/  IMAD.SHL.U32 R14, R24.reuse, 0x4, RZ ;  /* 0x00000004180e7824 */ /* 0x040fe200078e00ff */
[----:B------:R-:W-:Y:S02]  /*9f50*/  SHF.L.U64.HI R15, R24, 0x2, R25 ;  /* 0x00000002180f7819 */ /* 0x000fe40000010219 */
[----:B------:R-:W-:Y:S01]  /*9f60*/  ISETP.NE.AND P0, PT, R10, RZ, PT ;  /* 0x000000ff0a00720c */ /* 0x000fe20003f05270 */
[----:B------:R-:W-:Y:S01]  /*9f70*/  IMAD.X R27, RZ, RZ, R27, P1 ;  /* 0x000000ffff1b7224 */ /* 0x000fe200008e061b */
[----:B------:R-:W-:Y:S02]  /*9f80*/  LOP3.LUT R24, R23, R14, RZ, 0xfc, !PT ;  /* 0x0000000e17187212 */ /* 0x000fe400078efcff */
[----:B------:R-:W-:-:S09]  /*9f90*/  LOP3.LUT R25, R22, R15, RZ, 0xfc, !PT ;  /* 0x0000000f16197212 */ /* 0x000fd200078efcff */
[----:B------:R-:W-:Y:S05]  /*9fa0*/  @P0 BRA `(.L_x_222) ;  /* 0xfffffffc00400947 */ /* 0x000fea000383ffff */
[C---:B------:R-:W-:Y:S02]  /*9fb0*/  ISETP.NE.U32.AND P0, PT, R24.reuse, -0x1, PT ;  /* 0xffffffff1800780c */ /* 0x040fe40003f05070 */
[----:B------:R-:W-:Y:S02]  /*9fc0*/  ISETP.LT.U32.AND P1, PT, R24, R17, PT ;  /* 0x000000111800720c */ /* 0x000fe40003f21070 */
[C---:B------:R-:W-:Y:S02]  /*9fd0*/  ISETP.NE.AND.EX P0, PT, R25.reuse, -0x1, PT, P0 ;  /* 0xffffffff1900780c */ /* 0x040fe40003f05300 */
[----:B------:R-:W-:-:S11]  /*9fe0*/  ISETP.LT.U32.AND.EX P1, PT, R25, R12, PT, P1 ;  /* 0x0000000c1900720c */ /* 0x000fd60003f21110 */
[----:B------:R-:W-:Y:S02]  /*9ff0*/  @P0 SEL R17, R24, R17, P1 ;  /* 0x0000001118110207 */ /* 0x000fe40000800000 */
[----:B------:R-:W-:-:S07]  /*a000*/  @P0 SEL R12, R25, R12, P1 ;  /* 0x0000000c190c0207 */ /* 0x000fce0000800000 */
.L_x_218:
[----:B------:R-:W-:Y:S05]  /*a010*/  BSYNC.RECONVERGENT B0 ;  /* 0x0000000000007941 */ /* 0x000fea0003800200 */
.L_x_212:
[----:B------:R-:W-:Y:S05]  /*a020*/  @P2 BRA `(.L_x_223) ;  /* 0xfffffffc00042947 */ /* 0x000fea000383ffff */
.L_x_135:
[----:B------:R-:W-:Y:S05]  /*a030*/  BSYNC.RECONVERGENT B1 ;  /* 0x0000000000017941 */ /* 0x000fea0003800200 */
.L_x_134:
        /* <DEDUP_REMOVED lines=335> */
.L_x_225:
[----:B------:R-:W-:-:S05]  /*b530*/  IMAD.MOV.U32 R15, RZ, RZ, -0x1 ;  /* 0xffffffffff0f7424 */ /* 0x000fca00078e00ff */
[----:B------:R-:W-:-:S04]  /*b540*/  SHF.L.U32 R12, R15, R12, RZ ;  /* 0x0000000c0f0c7219 */ /* 0x000fc800000006ff */
[----:B------:R-:W-:-:S04]  /*b550*/  LOP3.LUT R12, RZ, R12, RZ, 0x33, !PT ;  /* 0x0000000cff0c7212 */ /* 0x000fc800078e33ff */
[----:B------:R-:W-:-:S13]  /*b560*/  LOP3.LUT P0, R21, R21, RZ, R12, 0xa0, !PT ;  /* 0x000000ff15157212 */ /* 0x000fda000780a00c */
[----:B------:R-:W-:Y:S05]  /*b570*/  @!P0 BREAK.RELIABLE B0 ;  /* 0x0000000000008942 */ /* 0x000fea0003800100 */
[----:B------:R-:W-:Y:S05]  /*b580*/  @!P0 BRA `(.L_x_132) ;  /* 0x0000000000948947 */ /* 0x000fea0003800000 */
[----:B------:R-:W-:Y:S05]  /*b590*/  BSYNC.RELIABLE B0 ;  /* 0x0000000000007941 */ /* 0x000fea0003800100 */
.L_x_224:
[----:B------:R-:W-:Y:S01]  /*b5a0*/  ISETP.GE.AND P1, PT, R16, 0x1, PT ;  /* 0x000000011000780c */ /* 0x000fe20003f26270 */
[----:B------:R-:W-:Y:S01]  /*b5b0*/  BSSY.RECONVERGENT B0, `(.L_x_226) ;  /* 0x000001c000007945 */ /* 0x000fe20003800200 */
[----:B------:R-:W-:-:S11]  /*b5c0*/  PLOP3.LUT P0, PT, PT, PT, PT, 0x80, 0x8 ;  /* 0x000000000008781c */ /* 0x000fd60003f0f070 */
[----:B------:R-:W-:Y:S05]  /*b5d0*/  @!P1 BRA `(.L_x_227) ;  /* 0x0000000000649947 */ /* 0x000fea0003800000 */
[----:B------:R-:W2:Y:S01]  /*b5e0*/  LDL R10, [R1+0x100] ;  /* 0x00010000010a7983 */ /* 0x000ea20000100800 */
[----:B------:R-:W-:Y:S01]  /*b5f0*/  BSSY.RELIABLE B1, `(.L_x_228) ;  /* 0x0000012000017945 */ /* 0x000fe20003800100 */
[----:B--2---:R-:W-:Y:S01]  /*b600*/  ISETP.NE.AND P1, PT, R10, R21, PT ;  /* 0x000000150a00720c */ /* 0x004fe20003f25270 */
[----:B------:R-:W-:-:S12]  /*b610*/  IMAD.MOV.U32 R10, RZ, RZ, RZ ;  /* 0x000000ffff0a7224 */ /* 0x000fd800078e00ff */
[----:B------:R-:W-:Y:S05]  /*b620*/  @!P1 BRA `(.L_x_229) ;  /* 0x0000000000389947 */ /* 0x000fea0003800000 */
[----:B------:R-:W-:Y:S01]  /*b630*/  BSSY.RELIABLE B4, `(.L_x_229) ;  /* 0x000000d000047945 */ /* 0x000fe20003800100 */
[----:B------:R-:W-:-:S07]  /*b640*/  IMAD.MOV.U32 R12, RZ, RZ, RZ ;  /* 0x000000ffff0c7224 */ /* 0x000fce00078e00ff */
.L_x_230:
[----:B------:R-:W-:-:S05]  /*b650*/  VIADD R15, R12, 0x1 ;  /* 0x000000010c0f7836 */ /* 0x000fca0000000000 */
[----:B------:R-:W-:-:S13]  /*b660*/  ISETP.NE.AND P1, PT, R15, R16, PT ;  /* 0x000000100f00720c */ /* 0x000fda0003f25270 */
[----:B------:R-:W-:Y:S05]  /*b670*/  @!P1 BREAK.RELIABLE B4 ;  /* 0x0000000000049942 */ /* 0x000fea0003800100 */
[----:B------:R-:W-:Y:S05]  /*b680*/  @!P1 BREAK.RELIABLE B1 ;  /* 0x0000000000019942 */ /* 0x000fea0003800100 */
[----:B------:R-:W-:Y:S05]  /*b690*/  @!P1 BRA `(.L_x_227) ;  /* 0x0000000000349947 */ /* 0x000fea0003800000 */
[----:B------:R-:W-:-:S04]  /*b6a0*/  IMAD.SHL.U32 R10, R15, 0x4, RZ ;  /* 0x000000040f0a7824 */ /* 0x000fc800078e00ff */
[----:B------:R-:W-:-:S05]  /*b6b0*/  IMAD.IADD R14, R1, 0x1, R10 ;  /* 0x00000001010e7824 */ /* 0x000fca00078e020a */
[----:B------:R-:W2:Y:S02]  /*b6c0*/  LDL R12, [R14+0x100] ;  /* 0x000100000e0c7983 */ /* 0x000ea40000100800 */
[----:B--2---:R-:W-:Y:S01]  /*b6d0*/  ISETP.NE.AND P1, PT, R12, R21, PT ;  /* 0x000000150c00720c */ /* 0x004fe20003f25270 */
[----:B------:R-:W-:-:S12]  /*b6e0*/  IMAD.MOV.U32 R12, RZ, RZ, R15 ;  /* 0x000000ffff0c7224 */ /* 0x000fd800078e000f */
[----:B------:R-:W-:Y:S05]  /*b6f0*/  @P1 BRA `(.L_x_230) ;  /* 0xfffffffc00d41947 */ /* 0x000fea000383ffff */
[----:B------:R-:W-:Y:S05]  /*b700*/  BSYNC.RELIABLE B4 ;  /* 0x0000000000047941 */ /* 0x000fea0003800100 */
.L_x_229:
[----:B------:R-:W-:Y:S05]  /*b710*/  BSYNC.RELIABLE B1 ;  /* 0x0000000000017941 */ /* 0x000fea0003800100 */
.L_x_228:
[----:B------:R-:W-:-:S05]  /*b720*/  IMAD.IADD R15, R1, 0x1, R10 ;  /* 0x00000001010f7824 */ /* 0x000fca00078e020a */
[----:B------:R-:W2:Y:S01]  /*b730*/  LDL R10, [R15+0x180] ;  /* 0x000180000f0a7983 */ /* 0x000ea20000100800 */
[----:B------:R-:W-:Y:S01]  /*b740*/  PLOP3.LUT P0, PT, PT, PT, PT, 0x8, 0x80 ;  /* 0x000000000080781c */ /* 0x000fe20003f0e170 */
[----:B--2---:R-:W-:-:S05]  /*b750*/  VIADD R10, R10, 0x1 ;  /* 0x000000010a0a7836 */ /* 0x004fca0000000000 */
[----:B------:R0:W-:Y:S07]  /*b760*/  STL [R15+0x180], R10 ;  /* 0x0001800a0f007387 */ /* 0x0001ee0000100800 */
.L_x_227:
[----:B------:R-:W-:Y:S05]  /*b770*/  BSYNC.RECONVERGENT B0 ;  /* 0x0000000000007941 */ /* 0x000fea0003800200 */
.L_x_226:
[----:B------:R-:W-:-:S13]  /*b780*/  ISETP.GT.OR P0, PT, R16, 0x1f, !P0 ;  /* 0x0000001f1000780c */ /* 0x000fda0004704670 */
[C---:B0-----:R-:W-:Y:S02]  /*b790*/  @!P0 IMAD R10, R16.reuse, 0x4, R1 ;  /* 0x00000004100a8824 */ /* 0x041fe400078e0201 */
[----:B------:R-:W-:Y:S02]  /*b7a0*/  @!P0 IMAD.MOV.U32 R15, RZ, RZ, 0x1 ;  /* 0x00000001ff0f8424 */ /* 0x000fe400078e00ff */
[----:B------:R-:W-:Y:S01]  /*b7b0*/  @!P0 VIADD R16, R16, 0x1 ;  /* 0x0000000110108836 */ /* 0x000fe20000000000 */
[----:B------:R0:W-:Y:S04]  /*b7c0*/  @!P0 STL [R10+0x100], R21 ;  /* 0x000100150a008387 */ /* 0x0001e80000100800 */
[----:B------:R0:W-:Y:S02]  /*b7d0*/  @!P0 STL [R10+0x180], R15 ;  /* 0x0001800f0a008387 */ /* 0x0001e40000100800 */
.L_x_132:
[----:B------:R-:W-:Y:S05]  /*b7e0*/  BSYNC.RECONVERGENT B2 ;  /* 0x0000000000027941 */ /* 0x000fea0003800200 */
.L_x_130:
[C---:B------:R-:W-:Y:S01]  /*b7f0*/  ISETP.NE.AND P0, PT, R13.reuse, R6, PT ;  /* 0x000000060d00720c */ /* 0x040fe20003f05270 */
[----:B------:R-:W-:-:S12]  /*b800*/  VIADD R13, R13, 0x1 ;  /* 0x000000010d0d7836 */ /* 0x000fd80000000000 */
[----:B------:R-:W-:Y:S05]  /*b810*/  @P0 BRA `(.L_x_231) ;  /* 0xffffffb4000c0947 */ /* 0x000fea000383ffff */
.L_x_129:
[----:B------:R-:W-:Y:S05]  /*b820*/  BSYNC.RECONVERGENT B3 ;  /* 0x0000000000037941 */ /* 0x000fea0003800200 */
.L_x_128:
[----:B------:R-:W-:Y:S05]  /*b830*/  WARPSYNC.ALL ;  /* 0x0000000000007948 */ /* 0x000fea0003800000 */
[----:B------:R-:W-:Y:S01]  /*b840*/  ISETP.GE.AND P0, PT, R20, 0x1, PT ;  /* 0x000000011400780c */ /* 0x000fe20003f06270 */
[----:B------:R-:W-:Y:S01]  /*b850*/  BSSY.RECONVERGENT B0, `(.L_x_232) ;  /* 0x0000093000007945 */ /* 0x000fe20003800200 */
[----:B------:R-:W-:Y:S02]  /*b860*/  IMAD.MOV.U32 R0, RZ, RZ, RZ ;  /* 0x000000ffff007224 */ /* 0x000fe400078e00ff */
[----:B------:R-:W-:-:S09]  /*b870*/  IMAD.MOV.U32 R2, RZ, RZ, RZ ;  /* 0x000000ffff027224 */ /* 0x000fd200078e00ff */
[----:B------:R-:W-:Y:S05]  /*b880*/  @!P0 BRA `(.L_x_233) ;  /* 0x00000008003c8947 */ /* 0x000fea0003800000 */
[C---:B------:R-:W-:Y:S01]  /*b890*/  ISETP.GE.U32.AND P1, PT, R20.reuse, 0x10, PT ;  /* 0x000000101400780c */ /* 0x040fe20003f26070 */
[----:B------:R-:W-:Y:S01]  /*b8a0*/  BSSY.RECONVERGENT B1, `(.L_x_234) ;  /* 0x0000046000017945 */ /* 0x000fe20003800200 */
[----:B------:R-:W-:Y:S01]  /*b8b0*/  LOP3.LUT R22, R20, 0xf, RZ, 0xc0, !PT ;  /* 0x0000000f14167812 */ /* 0x000fe200078ec0ff */
[----:B------:R-:W-:Y:S02]  /*b8c0*/  IMAD.MOV.U32 R6, RZ, RZ, RZ ;  /* 0x000000ffff067224 */ /* 0x000fe400078e00ff */
[----:B------:R-:W-:Y:S01]  /*b8d0*/  IMAD.MOV.U32 R2, RZ, RZ, RZ ;  /* 0x000000ffff027224 */ /* 0x000fe200078e00ff */
[----:B------:R-:W-:Y:S01]  /*b8e0*/  ISETP.NE.AND P0, PT, R22, RZ, PT ;  /* 0x000000ff1600720c */ /* 0x000fe20003f05270 */
[----:B------:R-:W-:-:S06]  /*b8f0*/  IMAD.MOV.U32 R0, RZ, RZ, RZ ;  /* 0x000000ffff007224 */ /* 0x000fcc00078e00ff */
[----:B------:R-:W-:Y:S06]  /*b900*/  @!P1 BRA `(.L_x_235) ;  /* 0x0000000000fc9947 */ /* 0x000fec0003800000 */
[----:B------:R-:W-:Y:S01]  /*b910*/  LOP3.LUT R6, R20, 0x7ffffff0, RZ, 0xc0, !PT ;  /* 0x7ffffff014067812 */ /* 0x000fe200078ec0ff */
[C---:B0-----:R-:W-:Y:S02]  /*b920*/  VIADD R21, R1.reuse, 0xa0 ;  /* 0x000000a001157836 */ /* 0x041fe40000000000 */
[----:B------:R-:W-:Y:S02]  /*b930*/  VIADD R17, R1, 0x20 ;  /* 0x0000002001117836 */ /* 0x000fe40000000000 */
[----:B------:R-:W-:Y:S02]  /*b940*/  IMAD.MOV.U32 R2, RZ, RZ, RZ ;  /* 0x000000ffff027224 */ /* 0x000fe400078e00ff */
[----:B------:R-:W-:Y:S02]  /*b950*/  IMAD.MOV.U32 R0, RZ, RZ, RZ ;  /* 0x000000ffff007224 */ /* 0x000fe400078e00ff */
[----:B------:R-:W-:-:S07]  /*b960*/  IMAD.MOV R7, RZ, RZ, -R6 ;  /* 0x000000ffff077224 */ /* 0x000fce00078e0a06 */
.L_x_236:
[----:B------:R-:W2:Y:S04]  /*b970*/  LDL.128 R12, [R21+-0x20] ;  /* 0xffffe000150c7983 */ /* 0x000ea80000100c00 */
[----:B------:R-:W3:Y:S01]  /*b980*/  LDL.128 R8, [R21+-0x10] ;  /* 0xfffff00015087983 */ /* 0x000ee20000100c00 */
[----:B--2---:R-:W-:-:S13]  /*b990*/  ISETP.GT.U32.AND P1, PT, R12, R2, PT ;  /* 0x000000020c00720c */ /* 0x004fda0003f24070 */
[----:B-----5:R-:W2:Y:S01]  /*b9a0*/  @P1 LDL R0, [R17+-0x20] ;  /* 0xffffe00011001983 */ /* 0x020ea20000100800 */
[----:B------:R-:W-:-:S05]  /*b9b0*/  @P1 IMAD.MOV.U32 R2, RZ, RZ, R12 ;  /* 0x000000ffff021224 */ /* 0x000fca00078e000c */
[----:B------:R-:W-:-:S13]  /*b9c0*/  ISETP.GT.U32.AND P1, PT, R13, R2, PT ;  /* 0x000000020d00720c */ /* 0x000fda0003f24070 */
[----:B--2---:R-:W2:Y:S01]  /*b9d0*/  @P1 LDL R0, [R17+-0x1c] ;  /* 0xffffe40011001983 */ /* 0x004ea20000100800 */
[----:B------:R-:W-:-:S05]  /*b9e0*/  @P1 IMAD.MOV.U32 R2, RZ, RZ, R13 ;  /* 0x000000ffff021224 */ /* 0x000fca00078e000d */
[----:B------:R-:W-:-:S13]  /*b9f0*/  ISETP.GT.U32.AND P1, PT, R14, R2, PT ;  /* 0x000000020e00720c */ /* 0x000fda0003f24070 */
[----:B--2---:R-:W2:Y:S01]  /*ba00*/  @P1 LDL R0, [R17+-0x18] ;  /* 0xffffe80011001983 */ /* 0x004ea20000100800 */
[----:B------:R-:W-:-:S05]  /*ba10*/  @P1 IMAD.MOV.U32 R2, RZ, RZ, R14 ;  /* 0x000000ffff021224 */ /* 0x000fca00078e000e */
[----:B------:R-:W-:-:S13]  /*ba20*/  ISETP.GT.U32.AND P1, PT, R15, R2, PT ;  /* 0x000000020f00720c */ /* 0x000fda0003f24070 */
[----:B--2---:R-:W2:Y:S01]  /*ba30*/  @P1 LDL R0, [R17+-0x14] ;  /* 0xffffec0011001983 */ /* 0x004ea20000100800 */
[----:B------:R-:W-:-:S03]  /*ba40*/  @P1 IMAD.MOV.U32 R2, RZ, RZ, R15 ;  /* 0x000000ffff021224 */ /* 0x000fc600078e000f */
[----:B------:R-:W4:Y:S02]  /*ba50*/  LDL.128 R12, [R21] ;  /* 0x00000000150c7983 */ /* 0x000f240000100c00 */
[----:B---3--:R-:W-:-:S13]  /*ba60*/  ISETP.GT.U32.AND P1, PT, R8, R2, PT ;  /* 0x000000020800720c */ /* 0x008fda0003f24070 */
[----:B--2---:R-:W2:Y:S01]  /*ba70*/  @P1 LDL R0, [R17+-0x10] ;  /* 0xfffff00011001983 */ /* 0x004ea20000100800 */
        /* <DEDUP_REMOVED lines=10> */
[----:B------:R-:W3:Y:S02]  /*bb20*/  LDL.128 R8, [R21+0x10] ;  /* 0x0000100015087983 */ /* 0x000ee40000100c00 */
[----:B----4-:R-:W-:-:S13]  /*bb30*/  ISETP.GT.U32.AND P1, PT, R12, R2, PT ;  /* 0x000000020c00720c */ /* 0x010fda0003f24070 */
[----:B--2---:R-:W2:Y:S01]  /*bb40*/  @P1 LDL R0, [R17] ;  /* 0x0000000011001983 */ /* 0x004ea20000100800 */
[----:B------:R-:W-:-:S05]  /*bb50*/  @P1 IMAD.MOV.U32 R2, RZ, RZ, R12 ;  /* 0x000000ffff021224 */ /* 0x000fca00078e000c */
[----:B------:R-:W-:-:S13]  /*bb60*/  ISETP.GT.U32.AND P1, PT, R13, R2, PT ;  /* 0x000000020d00720c */ /* 0x000fda0003f24070 */
[----:B--2---:R-:W2:Y:S01]  /*bb70*/  @P1 LDL R0, [R17+0x4] ;  /* 0x0000040011001983 */ /* 0x004ea20000100800 */
[----:B------:R-:W-:-:S05]  /*bb80*/  @P1 IMAD.MOV.U32 R2, RZ, RZ, R13 ;  /* 0x000000ffff021224 */ /* 0x000fca00078e000d */
[----:B------:R-:W-:-:S13]  /*bb90*/  ISETP.GT.U32.AND P1, PT, R14, R2, PT ;  /* 0x000000020e00720c */ /* 0x000fda0003f24070 */
[----:B--2---:R-:W2:Y:S01]  /*bba0*/  @P1 LDL R0, [R17+0x8] ;  /* 0x0000080011001983 */ /* 0x004ea20000100800 */
[----:B------:R-:W-:-:S05]  /*bbb0*/  @P1 IMAD.MOV.U32 R2, RZ, RZ, R14 ;  /* 0x000000ffff021224 */ /* 0x000fca00078e000e */
[----:B------:R-:W-:-:S13]  /*bbc0*/  ISETP.GT.U32.AND P1, PT, R15, R2, PT ;  /* 0x000000020f00720c */ /* 0x000fda0003f24070 */
[----:B--2---:R-:W2:Y:S01]  /*bbd0*/  @P1 LDL R0, [R17+0xc] ;  /* 0x00000c0011001983 */ /* 0x004ea20000100800 */
[----:B------:R-:W-:-:S05]  /*bbe0*/  @P1 IMAD.MOV.U32 R2, RZ, RZ, R15 ;  /* 0x000000ffff021224 */ /* 0x000fca00078e000f */
[----:B---3--:R-:W-:-:S13]  /*bbf0*/  ISETP.GT.U32.AND P1, PT, R8, R2, PT ;  /* 0x000000020800720c */ /* 0x008fda0003f24070 */
[----:B--2---:R-:W2:Y:S01]  /*bc00*/  @P1 LDL R0, [R17+0x10] ;  /* 0x0000100011001983 */ /* 0x004ea20000100800 */
[----:B------:R-:W-:-:S05]  /*bc10*/  @P1 IMAD.MOV.U32 R2, RZ, RZ, R8 ;  /* 0x000000ffff021224 */ /* 0x000fca00078e0008 */
[----:B------:R-:W-:-:S13]  /*bc20*/  ISETP.GT.U32.AND P1, PT, R9, R2, PT ;  /* 0x000000020900720c */ /* 0x000fda0003f24070 */
[----:B--2---:R-:W2:Y:S01]  /*bc30*/  @P1 LDL R0, [R17+0x14] ;  /* 0x0000140011001983 */ /* 0x004ea20000100800 */
[----:B------:R-:W-:-:S05]  /*bc40*/  @P1 IMAD.MOV.U32 R2, RZ, RZ, R9 ;  /* 0x000000ffff021224 */ /* 0x000fca00078e0009 */
[----:B------:R-:W-:Y:S01]  /*bc50*/  ISETP.GT.U32.AND P1, PT, R10, R2, PT ;  /* 0x000000020a00720c */ /* 0x000fe20003f24070 */
[----:B------:R-:W-:-:S05]  /*bc60*/  VIADD R7, R7, 0x10 ;  /* 0x0000001007077836 */ /* 0x000fca0000000000 */
[----:B------:R-:W-:-:S07]  /*bc70*/  ISETP.NE.AND P2, PT, R7, RZ, PT ;  /* 0x000000ff0700720c */ /* 0x000fce0003f45270 */
[----:B--2---:R-:W2:Y:S01]  /*bc80*/  @P1 LDL R0, [R17+0x18] ;  /* 0x0000180011001983 */ /* 0x004ea20000100800 */
[----:B------:R-:W-:-:S05]  /*bc90*/  @P1 IMAD.MOV.U32 R2, RZ, RZ, R10 ;  /* 0x000000ffff021224 */ /* 0x000fca00078e000a */
[----:B------:R-:W-:Y:S01]  /*bca0*/  ISETP.GT.U32.AND P1, PT, R11, R2, PT ;  /* 0x000000020b00720c */ /* 0x000fe20003f24070 */
[----:B------:R-:W-:-:S12]  /*bcb0*/  VIADD R21, R21, 0x40 ;  /* 0x0000004015157836 */ /* 0x000fd80000000000 */
[----:B------:R-:W-:Y:S01]  /*bcc0*/  @P1 IMAD.MOV.U32 R2, RZ, RZ, R11 ;  /* 0x000000ffff021224 */ /* 0x000fe200078e000b */
[----:B--2---:R0:W5:Y:S02]  /*bcd0*/  @P1 LDL R0, [R17+0x1c] ;  /* 0x00001c0011001983 */ /* 0x0041640000100800 */
[----:B0-----:R-:W-:Y:S01]  /*bce0*/  VIADD R17, R17, 0x40 ;  /* 0x0000004011117836 */ /* 0x001fe20000000000 */
[----:B------:R-:W-:Y:S06]  /*bcf0*/  @P2 BRA `(.L_x_236) ;  /* 0xfffffffc001c2947 */ /* 0x000fec000383ffff */
.L_x_235:
[----:B------:R-:W-:Y:S05]  /*bd00*/  BSYNC.RECONVERGENT B1 ;  /* 0x0000000000017941 */ /* 0x000fea0003800200 */
.L_x_234:
[----:B------:R-:W-:Y:S05]  /*bd10*/  @!P0 BRA `(.L_x_233) ;  /* 0x0000000400188947 */ /* 0x000fea0003800000 */
[----:B------:R-:W-:Y:S01]  /*bd20*/  ISETP.GE.U32.AND P1, PT, R22, 0x8, PT ;  /* 0x000000081600780c */ /* 0x000fe20003f26070 */
[----:B------:R-:W-:Y:S01]  /*bd30*/  BSSY.RECONVERGENT B1, `(.L_x_237) ;  /* 0x0000020000017945 */ /* 0x000fe20003800200 */
[----:B------:R-:W-:-:S04]  /*bd40*/  LOP3.LUT R17, R20, 0x7, RZ, 0xc0, !PT ;  /* 0x0000000714117812 */ /* 0x000fc800078ec0ff */
[----:B------:R-:W-:-:S07]  /*bd50*/  ISETP.NE.AND P0, PT, R17, RZ, PT ;  /* 0x000000ff1100720c */ /* 0x000fce0003f05270 */
[----:B------:R-:W-:Y:S06]  /*bd60*/  @!P1 BRA `(.L_x_238) ;  /* 0x0000000000709947 */ /* 0x000fec0003800000 */
[----:B------:R-:W-:-:S05]  /*bd70*/  IMAD R7, R6, 0x4, R1 ;  /* 0x0000000406077824 */ /* 0x000fca00078e0201 */
[----:B0-----:R-:W2:Y:S04]  /*bd80*/  LDL.128 R8, [R7+0x80] ;  /* 0x0000800007087983 */ /* 0x001ea80000100c00 */
[----:B------:R-:W3:Y:S01]  /*bd90*/  LDL.128 R12, [R7+0x90] ;  /* 0x00009000070c7983 */ /* 0x000ee20000100c00 */
[----:B--2---:R-:W-:-:S13]  /*bda0*/  ISETP.GT.U32.AND P1, PT, R8, R2, PT ;  /* 0x000000020800720c */ /* 0x004fda0003f24070 */
[----:B-----5:R1:W2:Y:S01]  /*bdb0*/  @P1 LDL R0, [R7] ;  /* 0x0000000007001983 */ /* 0x0202a20000100800 */
[----:B------:R-:W-:-:S05]  /*bdc0*/  @P1 IMAD.MOV.U32 R2, RZ, RZ, R8 ;  /* 0x000000ffff021224 */ /* 0x000fca00078e0008 */
[----:B------:R-:W-:-:S13]  /*bdd0*/  ISETP.GT.U32.AND P1, PT, R9, R2, PT ;  /* 0x000000020900720c */ /* 0x000fda0003f24070 */
[----:B--2---:R1:W2:Y:S01]  /*bde0*/  @P1 LDL R0, [R7+0x4] ;  /* 0x0000040007001983 */ /* 0x0042a20000100800 */
[----:B------:R-:W-:-:S05]  /*bdf0*/  @P1 IMAD.MOV.U32 R2, RZ, RZ, R9 ;  /* 0x000000ffff021224 */ /* 0x000fca00078e0009 */
[----:B------:R-:W-:-:S13]  /*be00*/  ISETP.GT.U32.AND P1, PT, R10, R2, PT ;  /* 0x000000020a00720c */ /* 0x000fda0003f24070 */
[----:B--2---:R1:W2:Y:S01]  /*be10*/  @P1 LDL R0, [R7+0x8] ;  /* 0x0000080007001983 */ /* 0x0042a20000100800 */
[----:B------:R-:W-:-:S05]  /*be20*/  @P1 IMAD.MOV.U32 R2, RZ, RZ, R10 ;  /* 0x000000ffff021224 */ /* 0x000fca00078e000a */
[----:B------:R-:W-:-:S13]  /*be30*/  ISETP.GT.U32.AND P1, PT, R11, R2, PT ;  /* 0x000000020b00720c */ /* 0x000fda0003f24070 */
[----:B--2---:R1:W2:Y:S01]  /*be40*/  @P1 LDL R0, [R7+0xc] ;  /* 0x00000c0007001983 */ /* 0x0042a20000100800 */
[----:B------:R-:W-:-:S05]  /*be50*/  @P1 IMAD.MOV.U32 R2, RZ, RZ, R11 ;  /* 0x000000ffff021224 */ /* 0x000fca00078e000b */
[----:B---3--:R-:W-:-:S13]  /*be60*/  ISETP.GT.U32.AND P1, PT, R12, R2, PT ;  /* 0x000000020c00720c */ /* 0x008fda0003f24070 */
        /* <DEDUP_REMOVED lines=9> */
[----:B--2---:R1:W5:Y:S01]  /*bf00*/  @P1 LDL R0, [R7+0x1c] ;  /* 0x00001c0007001983 */ /* 0x0043620000100800 */
[----:B------:R-:W-:Y:S02]  /*bf10*/  VIADD R6, R6, 0x8 ;  /* 0x0000000806067836 */ /* 0x000fe40000000000 */
[----:B------:R-:W-:-:S07]  /*bf20*/  @P1 IMAD.MOV.U32 R2, RZ, RZ, R15 ;  /* 0x000000ffff021224 */ /* 0x000fce00078e000f */
.L_x_238:
[----:B------:R-:W-:Y:S05]  /*bf30*/  BSYNC.RECONVERGENT B1 ;  /* 0x0000000000017941 */ /* 0x000fea0003800200 */
.L_x_237:
[----:B------:R-:W-:Y:S05]  /*bf40*/  @!P0 BRA `(.L_x_233) ;  /* 0x00000000008c8947 */ /* 0x000fea0003800000 */
[----:B------:R-:W-:Y:S01]  /*bf50*/  ISETP.GE.U32.AND P0, PT, R17, 0x4, PT ;  /* 0x000000041100780c */ /* 0x000fe20003f06070 */
[----:B------:R-:W-:Y:S01]  /*bf60*/  BSSY.RECONVERGENT B1, `(.L_x_239) ;  /* 0x0000013000017945 */ /* 0x000fe20003800200 */
[----:B-1----:R-:W-:-:S04]  /*bf70*/  LOP3.LUT R7, R20, 0x3, RZ, 0xc0, !PT ;  /* 0x0000000314077812 */ /* 0x002fc800078ec0ff */
[----:B------:R-:W-:-:S07]  /*bf80*/  ISETP.NE.AND P1, PT, R7, RZ, PT ;  /* 0x000000ff0700720c */ /* 0x000fce0003f25270 */
[----:B------:R-:W-:Y:S06]  /*bf90*/  @!P0 BRA `(.L_x_240) ;  /* 0x00000000003c8947 */ /* 0x000fec0003800000 */
[----:B------:R-:W-:-:S05]  /*bfa0*/  IMAD R12, R6, 0x4, R1 ;  /* 0x00000004060c7824 */ /* 0x000fca00078e0201 */
[----:B0-----:R-:W2:Y:S02]  /*bfb0*/  LDL.128 R8, [R12+0x80] ;  /* 0x000080000c087983 */ /* 0x001ea40000100c00 */
        /* <DEDUP_REMOVED lines=13> */
.L_x_240:
[----:B------:R-:W-:Y:S05]  /*c090*/  BSYNC.RECONVERGENT B1 ;  /* 0x0000000000017941 */ /* 0x000fea0003800200 */
.L_x_239:
[----:B------:R-:W-:Y:S05]  /*c0a0*/  @!P1 BRA `(.L_x_233) ;  /* 0x0000000000349947 */ /* 0x000fea0003800000 */
[----:B------:R-:W-:Y:S02]  /*c0b0*/  IMAD.MOV.U32 R9, RZ, RZ, 0x4 ;  /* 0x00000004ff097424 */ /* 0x000fe400078e00ff */
[C---:B------:R-:W-:Y:S02]  /*c0c0*/  IMAD R8, R6.reuse, 0x4, R1 ;  /* 0x0000000406087824 */ /* 0x040fe400078e0201 */
[----:B------:R-:W-:Y:S02]  /*c0d0*/  IMAD.MOV R7, RZ, RZ, -R7 ;  /* 0x000000ffff077224 */ /* 0x000fe400078e0a07 */
[----:B------:R-:W-:-:S07]  /*c0e0*/  IMAD R6, R6, R9, UR4 ;  /* 0x0000000406067e24 */ /* 0x000fce000f8e0209 */
.L_x_241:
[----:B------:R2:W3:Y:S01]  /*c0f0*/  LDL R9, [R6] ;  /* 0x0000000006097983 */ /* 0x0004e20000100800 */
[----:B------:R-:W-:-:S05]  /*c100*/  VIADD R7, R7, 0x1 ;  /* 0x0000000107077836 */ /* 0x000fca0000000000 */
[----:B------:R-:W-:Y:S01]  /*c110*/  ISETP.NE.AND P1, PT, R7, RZ, PT ;  /* 0x000000ff0700720c */ /* 0x000fe20003f25270 */
[----:B--2---:R-:W-:Y:S01]  /*c120*/  VIADD R6, R6, 0x4 ;  /* 0x0000000406067836 */ /* 0x004fe20000000000 */
[----:B---3--:R-:W-:-:S13]  /*c130*/  ISETP.GT.U32.AND P0, PT, R9, R2, PT ;  /* 0x000000020900720c */ /* 0x008fda0003f04070 */
[----:B-----5:R2:W5:Y:S01]  /*c140*/  @P0 LDL R0, [R8] ;  /* 0x0000000008000983 */ /* 0x0205620000100800 */
[----:B------:R-:W-:Y:S02]  /*c150*/  @P0 IMAD.MOV.U32 R2, RZ, RZ, R9 ;  /* 0x000000ffff020224 */ /* 0x000fe400078e0009 */
[----:B--2---:R-:W-:Y:S01]  /*c160*/  VIADD R8, R8, 0x4 ;  /* 0x0000000408087836 */ /* 0x004fe20000000000 */
[----:B------:R-:W-:Y:S06]  /*c170*/  @P1 BRA `(.L_x_241) ;  /* 0xfffffffc00dc1947 */ /* 0x000fec000383ffff */
.L_x_233:
[----:B------:R-:W-:Y:S05]  /*c180*/  BSYNC.RECONVERGENT B0 ;  /* 0x0000000000007941 */ /* 0x000fea0003800200 */
.L_x_232:
[----:B------:R-:W-:Y:S01]  /*c190*/  ISETP.GE.AND P0, PT, R16, 0x1, PT ;  /* 0x000000011000780c */ /* 0x000fe20003f06270 */
[----:B------:R-:W-:Y:S01]  /*c1a0*/  BSSY.RECONVERGENT B0, `(.L_x_242) ;  /* 0x0000091000007945 */ /* 0x000fe20003800200 */
[----:B-1----:R-:W-:Y:S02]  /*c1b0*/  IMAD.MOV.U32 R7, RZ, RZ, RZ ;  /* 0x000000ffff077224 */ /* 0x002fe400078e00ff */
[----:B------:R-:W-:-:S09]  /*c1c0*/  IMAD.MOV.U32 R17, RZ, RZ, RZ ;  /* 0x000000ffff117224 */ /* 0x000fd200078e00ff */
[----:B------:R-:W-:Y:S05]  /*c1d0*/  @!P0 BRA `(.L_x_243) ;  /* 0x0000000800348947 */ /* 0x000fea0003800000 */
[C---:B------:R-:W-:Y:S01]  /*c1e0*/  ISETP.GE.U32.AND P1, PT, R16.reuse, 0x10, PT ;  /* 0x000000101000780c */ /* 0x040fe20003f26070 */
[----:B------:R-:W-:Y:S01]  /*c1f0*/  BSSY.RECONVERGENT B1, `(.L_x_244) ;  /* 0x0000045000017945 */ /* 0x000fe20003800200 */
[----:B------:R-:W-:Y:S02]  /*c200*/  LOP3.LUT R23, R16, 0xf, RZ, 0xc0, !PT ;  /* 0x0000000f10177812 */ /* 0x000fe400078ec0ff */
[----:B------:R-:W-:Y:S01]  /*c210*/  CS2R R6, SRZ ;  /* 0x0000000000067805 */ /* 0x000fe2000001ff00 */
[----:B------:R-:W-:Y:S01]  /*c220*/  IMAD.MOV.U32 R17, RZ, RZ, RZ ;  /* 0x000000ffff117224 */ /* 0x000fe200078e00ff */
[----:B------:R-:W-:-:S07]  /*c230*/  ISETP.NE.AND P0, PT, R23, RZ, PT ;  /* 0x000000ff1700720c */ /* 0x000fce0003f05270 */
[----:B------:R-:W-:Y:S06]  /*c240*/  @!P1 BRA `(.L_x_245) ;  /* 0x0000000000fc9947 */ /* 0x000fec0003800000 */
[----:B------:R-:W-:Y:S01]  /*c250*/  LOP3.LUT R6, R16, 0x7ffffff0, RZ, 0xc0, !PT ;  /* 0x7ffffff010067812 */ /* 0x000fe200078ec0ff */
[C---:B------:R-:W-:Y:S02]  /*c260*/  VIADD R22, R1.reuse, 0x1a0 ;  /* 0x000001a001167836 */ /* 0x040fe40000000000 */
[----:B0-----:R-:W-:Y:S02]  /*c270*/  VIADD R21, R1, 0x120 ;  /* 0x0000012001157836 */ /* 0x001fe40000000000 */
[----:B------:R-:W-:Y:S02]  /*c280*/  IMAD.MOV.U32 R17, RZ, RZ, RZ ;  /* 0x000000ffff117224 */ /* 0x000fe400078e00ff */
[----:B------:R-:W-:Y:S02]  /*c290*/  IMAD.MOV.U32 R7, RZ, RZ, RZ ;  /* 0x000000ffff077224 */ /* 0x000fe400078e00ff */
[----:B------:R-:W-:-:S07]  /*c2a0*/  IMAD.MOV R20, RZ, RZ, -R6 ;  /* 0x000000ffff147224 */ /* 0x000fce00078e0a06 */
.L_x_246:
        /* <DEDUP_REMOVED lines=54> */
[----:B--2--5:R0:W5:Y:S02]  /*c610*/  @P1 LDL R7, [R21+0x1c] ;  /* 0x00001c0015071983 */ /* 0x0241640000100800 */
[----:B0-----:R-:W-:Y:S01]  /*c620*/  VIADD R21, R21, 0x40 ;  /* 0x0000004015157836 */ /* 0x001fe20000000000 */
[----:B------:R-:W-:Y:S06]  /*c630*/  @P2 BRA `(.L_x_246) ;  /* 0xfffffffc001c2947 */ /* 0x000fec000383ffff */
.L_x_245:
[----:B------:R-:W-:Y:S05]  /*c640*/  BSYNC.RECONVERGENT B1 ;  /* 0x0000000000017941 */ /* 0x000fea0003800200 */
.L_x_244:
[----:B------:R-:W-:Y:S05]  /*c650*/  @!P0 BRA `(.L_x_243) ;  /* 0x0000000400148947 */ /* 0x000fea0003800000 */
[----:B------:R-:W-:Y:S01]  /*c660*/  ISETP.GE.U32.AND P1, PT, R23, 0x8, PT ;  /* 0x000000081700780c */ /* 0x000fe20003f26070 */
[----:B------:R-:W-:Y:S01]  /*c670*/  BSSY.RECONVERGENT B1, `(.L_x_247) ;  /* 0x0000020000017945 */ /* 0x000fe20003800200 */
[----:B0-----:R-:W-:-:S04]  /*c680*/  LOP3.LUT R21, R16, 0x7, RZ, 0xc0, !PT ;  /* 0x0000000710157812 */ /* 0x001fc800078ec0ff */
[----:B------:R-:W-:-:S07]  /*c690*/  ISETP.NE.AND P0, PT, R21, RZ, PT ;  /* 0x000000ff1500720c */ /* 0x000fce0003f05270 */
[----:B------:R-:W-:Y:S06]  /*c6a0*/  @!P1 BRA `(.L_x_248) ;  /* 0x0000000000709947 */ /* 0x000fec0003800000 */
[----:B------:R-:W-:-:S05]  /*c6b0*/  IMAD R20, R6, 0x4, R1 ;  /* 0x0000000406147824 */ /* 0x000fca00078e0201 */
[----:B------:R-:W2:Y:S04]  /*c6c0*/  LDL.128 R8, [R20+0x180] ;  /* 0x0001800014087983 */ /* 0x000ea80000100c00 */
[----:B------:R-:W3:Y:S01]  /*c6d0*/  LDL.128 R12, [R20+0x190] ;  /* 0x00019000140c7983 */ /* 0x000ee20000100c00 */
[----:B--2---:R-:W-:-:S13]  /*c6e0*/  ISETP.GT.U32.AND P1, PT, R8, R17, PT ;  /* 0x000000110800720c */ /* 0x004fda0003f24070 */
[----:B-----5:R0:W2:Y:S01]  /*c6f0*/  @P1 LDL R7, [R20+0x100] ;  /* 0x0001000014071983 */ /* 0x0200a20000100800 */
        /* <DEDUP_REMOVED lines=23> */
.L_x_248:
[----:B------:R-:W-:Y:S05]  /*c870*/  BSYNC.RECONVERGENT B1 ;  /* 0x0000000000017941 */ /* 0x000fea0003800200 */
.L_x_247:
[----:B------:R-:W-:Y:S05]  /*c880*/  @!P0 BRA `(.L_x_243) ;  /* 0x0000000000888947 */ /* 0x000fea0003800000 */
[----:B------:R-:W-:Y:S01]  /*c890*/  ISETP.GE.U32.AND P0, PT, R21, 0x4, PT ;  /* 0x000000041500780c */ /* 0x000fe20003f06070 */
[----:B------:R-:W-:Y:S01]  /*c8a0*/  BSSY.RECONVERGENT B1, `(.L_x_249) ;  /* 0x0000013000017945 */ /* 0x000fe20003800200 */
[----:B------:R-:W-:-:S04]  /*c8b0*/  LOP3.LUT R16, R16, 0x3, RZ, 0xc0, !PT ;  /* 0x0000000310107812 */ /* 0x000fc800078ec0ff */
[----:B------:R-:W-:-:S07]  /*c8c0*/  ISETP.NE.AND P1, PT, R16, RZ, PT ;  /* 0x000000ff1000720c */ /* 0x000fce0003f25270 */
[----:B------:R-:W-:Y:S06]  /*c8d0*/  @!P0 BRA `(.L_x_250) ;  /* 0x00000000003c8947 */ /* 0x000fec0003800000 */
[----:B------:R-:W-:-:S05]  /*c8e0*/  IMAD R12, R6, 0x4, R1 ;  /* 0x00000004060c7824 */ /* 0x000fca00078e0201 */
[----:B------:R-:W2:Y:S02]  /*c8f0*/  LDL.128 R8, [R12+0x180] ;  /* 0x000180000c087983 */ /* 0x000ea40000100c00 */
        /* <DEDUP_REMOVED lines=13> */
.L_x_250:
[----:B------:R-:W-:Y:S05]  /*c9d0*/  BSYNC.RECONVERGENT B1 ;  /* 0x0000000000017941 */ /* 0x000fea0003800200 */
.L_x_249:
[----:B------:R-:W-:Y:S05]  /*c9e0*/  @!P1 BRA `(.L_x_243) ;  /* 0x0000000000309947 */ /* 0x000fea0003800000 */
[C---:B------:R-:W-:Y:S02]  /*c9f0*/  IMAD R8, R6.reuse, 0x4, R4 ;  /* 0x0000000406087824 */ /* 0x040fe400078e0204 */
[----:B------:R-:W-:Y:S02]  /*ca00*/  IMAD R5, R6, 0x4, R5 ;  /* 0x0000000406057824 */ /* 0x000fe400078e0205 */
[----:B------:R-:W-:-:S07]  /*ca10*/  IMAD.MOV R4, RZ, RZ, -R16 ;  /* 0x000000ffff047224 */ /* 0x000fce00078e0a10 */
.L_x_251:
        /* <DEDUP_REMOVED lines=9> */
.L_x_243:
[----:B------:R-:W-:Y:S05]  /*cab0*/  BSYNC.RECONVERGENT B0 ;  /* 0x0000000000007941 */ /* 0x000fea0003800200 */
.L_x_242:
[----:B------:R-:W2:Y:S01]  /*cac0*/  LDG.E R4, desc[UR6][R18.64+0x10] ;  /* 0x0000100612047981 */ /* 0x000ea2000c1e1900 */
[----:B------:R-:W-:Y:S01]  /*cad0*/  BSSY.RECONVERGENT B0, `(.L_x_252) ;  /* 0x0000017000007945 */ /* 0x000fe20003800200 */
[----:B------:R-:W-:Y:S02]  /*cae0*/  IMAD.MOV.U32 R9, RZ, RZ, RZ ;  /* 0x000000ffff097224 */ /* 0x000fe400078e00ff */
[----:B-----5:R3:W-:Y:S04]  /*caf0*/  STG.E desc[UR6][R18.64+0x24], R0 ;  /* 0x0000240012007986 */ /* 0x0207e8000c101906 */
[----:B------:R3:W-:Y:S04]  /*cb00*/  STG.E desc[UR6][R18.64+0x28], R7 ;  /* 0x0000280712007986 */ /* 0x0007e8000c101906 */
[----:B------:R3:W-:Y:S04]  /*cb10*/  STG.E desc[UR6][R18.64+0x8], R2 ;  /* 0x0000080212007986 */ /* 0x0007e8000c101906 */
[----:B------:R3:W-:Y:S01]  /*cb20*/  STG.E desc[UR6][R18.64+0xc], R17 ;  /* 0x00000c1112007986 */ /* 0x0007e2000c101906 */
[----:B--2---:R-:W-:-:S13]  /*cb30*/  ISETP.NE.AND P0, PT, R4, RZ, PT ;  /* 0x000000ff0400720c */ /* 0x004fda0003f05270 */
[----:B---3--:R-:W-:Y:S05]  /*cb40*/  @!P0 BRA `(.L_x_253) ;  /* 0x00000000003c8947 */ /* 0x008fea0003800000 */
[----:B------:R-:W-:Y:S01]  /*cb50*/  I2FP.F32.U32 R5, R4 ;  /* 0x0000000400057245 */ /* 0x000fe20000201000 */
[----:B------:R-:W-:Y:S01]  /*cb60*/  BSSY.RECONVERGENT B1, `(.L_x_253) ;  /* 0x000000d000017945 */ /* 0x000fe20003800200 */
[----:B------:R-:W-:Y:S02]  /*cb70*/  I2FP.F32.U32 R4, R2 ;  /* 0x0000000200047245 */ /* 0x000fe40000201000 */
[----:B------:R-:W2:Y:S08]  /*cb80*/  MUFU.RCP R6, R5 ;  /* 0x0000000500067308 */ /* 0x000eb00000001000 */
[----:B------:R-:W3:Y:S01]  /*cb90*/  FCHK P0, R4, R5 ;  /* 0x0000000504007302 */ /* 0x000ee20000000000 */
[----:B--2---:R-:W-:-:S04]  /*cba0*/  FFMA R9, -R5, R6, 1 ;  /* 0x3f80000005097423 */ /* 0x004fc80000000106 */
[----:B------:R-:W-:-:S04]  /*cbb0*/  FFMA R9, R6, R9, R6 ;  /* 0x0000000906097223 */ /* 0x000fc80000000006 */
[----:B------:R-:W-:-:S04]  /*cbc0*/  FFMA R6, R4, R9, RZ ;  /* 0x0000000904067223 */ /* 0x000fc800000000ff */
[----:B------:R-:W-:-:S04]  /*cbd0*/  FFMA R8, -R5, R6, R4 ;  /* 0x0000000605087223 */ /* 0x000fc80000000104 */
[----:B------:R-:W-:Y:S01]  /*cbe0*/  FFMA R9, R9, R8, R6 ;  /* 0x0000000809097223 */ /* 0x000fe20000000006 */
[----:B---3--:R-:W-:Y:S06]  /*cbf0*/  @!P0 BRA `(.L_x_254) ;  /* 0x00000000000c8947 */ /* 0x008fec0003800000 */
[----:B------:R-:W-:-:S07]  /*cc00*/  MOV R6, 0xcc20 ;  /* 0x0000cc2000067802 */ /* 0x000fce0000000f00 */
[----:B01----:R-:W-:Y:S05]  /*cc10*/  CALL.REL.NOINC `($__internal_0_$__cuda_sm3x_div_rn_noftz_f32_slowpath) ;  /* 0x0000000400647944 */ /* 0x003fea0003c00000 */
[----:B------:R-:W-:-:S07]  /*cc20*/  IMAD.MOV.U32 R9, RZ, RZ, R8 ;  /* 0x000000ffff097224 */ /* 0x000fce00078e0008 */
.L_x_254:
[----:B------:R-:W-:Y:S05]  /*cc30*/  BSYNC.RECONVERGENT B1 ;  /* 0x0000000000017941 */ /* 0x000fea0003800200 */
.L_x_253:
[----:B------:R-:W-:Y:S05]  /*cc40*/  BSYNC.RECONVERGENT B0 ;  /* 0x0000000000007941 */ /* 0x000fea0003800200 */
.L_x_252:
[----:B------:R-:W2:Y:S01]  /*cc50*/  LDG.E R4, desc[UR6][R18.64+0x14] ;  /* 0x0000140612047981 */ /* 0x000ea2000c1e1900 */
[----:B------:R-:W-:Y:S01]  /*cc60*/  BSSY.RECONVERGENT B0, `(.L_x_255) ;  /* 0x0000014000007945 */ /* 0x000fe20003800200 */
[----:B------:R-:W-:Y:S02]  /*cc70*/  IMAD.MOV.U32 R6, RZ, RZ, RZ ;  /* 0x000000ffff067224 */ /* 0x000fe400078e00ff */
        /* <DEDUP_REMOVED lines=17> */
.L_x_257:
[----:B------:R-:W-:Y:S05]  /*cd90*/  BSYNC.RECONVERGENT B1 ;  /* 0x0000000000017941 */ /* 0x000fea0003800200 */
.L_x_256:
[----:B------:R-:W-:Y:S05]  /*cda0*/  BSYNC.RECONVERGENT B0 ;  /* 0x0000000000007941 */ /* 0x000fea0003800200 */
.L_x_255:
[----:B------:R-:W-:Y:S01]  /*cdb0*/  ISETP.NE.AND P0, PT, R0, RZ, PT ;  /* 0x000000ff0000720c */ /* 0x000fe20003f05270 */
[----:B------:R2:W-:Y:S01]  /*cdc0*/  STG.E desc[UR6][R18.64+0x30], R6 ;  /* 0x0000300612007986 */ /* 0x0005e2000c101906 */
[----:B------:R-:W-:Y:S02]  /*cdd0*/  BSSY.RECONVERGENT B0, `(.L_x_258) ;  /* 0x0000038000007945 */ /* 0x000fe40003800200 */
[----:B------:R-:W-:-:S04]  /*cde0*/  ISETP.EQ.OR P0, PT, R3, RZ, !P0 ;  /* 0x000000ff0300720c */ /* 0x000fc80004702670 */
[----:B------:R-:W-:-:S13]  /*cdf0*/  ISETP.EQ.OR P0, PT, R7, RZ, P0 ;  /* 0x000000ff0700720c */ /* 0x000fda0000702670 */
[----:B--2---:R-:W-:Y:S05]  /*ce00*/  @P0 BRA `(.L_x_259) ;  /* 0x00000000007c0947 */ /* 0x004fea0003800000 */
[----:B------:R-:W-:-:S13]  /*ce10*/  ISETP.NE.AND P0, PT, R0, R7, PT ;  /* 0x000000070000720c */ /* 0x000fda0003f05270 */
[----:B------:R-:W-:Y:S05]  /*ce20*/  @P0 BRA `(.L_x_260) ;  /* 0x0000000000580947 */ /* 0x000fea0003800000 */
[----:B------:R-:W2:Y:S01]  /*ce30*/  LDC R4, c[0x0][0x414] ;  /* 0x00010500ff047b82 */ /* 0x000ea20000000800 */
[----:B------:R-:W3:Y:S01]  /*ce40*/  LDCU.U8 UR4, c[0x0][0x40c] ;  /* 0x00008180ff0477ac */ /* 0x000ee20008000000 */
[----:B------:R-:W-:Y:S02]  /*ce50*/  IMAD.IADD R17, R17, 0x1, R2 ;  /* 0x0000000111117824 */ /* 0x000fe400078e0202 */
[----:B------:R-:W-:-:S03]  /*ce60*/  IMAD.MOV.U32 R3, RZ, RZ, 0x3f800000 ;  /* 0x3f800000ff037424 */ /* 0x000fc600078e00ff */
[----:B------:R4:W-:Y:S04]  /*ce70*/  STG.E desc[UR6][R18.64+0x18], R17 ;  /* 0x0000181112007986 */ /* 0x0009e8000c101906 */
[----:B------:R4:W-:Y:S01]  /*ce80*/  STG.E desc[UR6][R18.64+0x1c], R3 ;  /* 0x00001c0312007986 */ /* 0x0009e2000c101906 */
[----:B--2---:R-:W-:-:S04]  /*ce90*/  FSETP.GTU.AND P0, PT, R4, 1, PT ;  /* 0x3f8000000400780b */ /* 0x004fc80003f0c000 */
[----:B---3--:R-:W-:-:S13]  /*cea0*/  ISETP.EQ.OR P0, PT, RZ, UR4, P0 ;  /* 0x00000004ff007c0c */ /* 0x008fda0008702670 */
[----:B----4-:R-:W-:Y:S05]  /*ceb0*/  @P0 BRA `(.L_x_261) ;  /* 0x0000000000200947 */ /* 0x010fea0003800000 */
[----:B------:R-:W2:Y:S01]  /*cec0*/  LDCU UR4, c[0x0][0x410] ;  /* 0x00008200ff0477ac */ /* 0x000ea20008000800 */
[----:B------:R-:W-:Y:S01]  /*ced0*/  FADD R9, R9, R6 ;  /* 0x0000000609097221 */ /* 0x000fe20000000000 */
[----:B------:R-:W-:Y:S01]  /*cee0*/  IMAD.MOV.U32 R2, RZ, RZ, 0x1 ;  /* 0x00000001ff027424 */ /* 0x000fe200078e00ff */
[----:B------:R4:W-:Y:S04]  /*cef0*/  STG.E desc[UR6][R18.64], R0 ;  /* 0x0000000012007986 */ /* 0x0009e8000c101906 */
[----:B------:R4:W-:Y:S01]  /*cf00*/  STG.E.U8 desc[UR6][R18.64+0x20], R2 ;  /* 0x0000200212007986 */ /* 0x0009e2000c101106 */
[----:B--2---:R-:W-:-:S05]  /*cf10*/  FMUL.D2 R9, R9, UR4 ;  /* 0x0000000409097c20 */ /* 0x004fca0008300000 */
[----:B------:R4:W-:Y:S01]  /*cf20*/  STG.E desc[UR6][R18.64+0x4], R9 ;  /* 0x0000040912007986 */ /* 0x0009e2000c101906 */
[----:B------:R-:W-:Y:S05]  /*cf30*/  BRA `(.L_x_262) ;  /* 0x0000000000847947 */ /* 0x000fea0003800000 */
.L_x_261:
[----:B------:R-:W-:Y:S01]  /*cf40*/  FADD R9, R9, R6 ;  /* 0x0000000609097221 */ /* 0x000fe20000000000 */
[----:B------:R3:W-:Y:S03]  /*cf50*/  STG.E desc[UR6][R18.64], R0 ;  /* 0x0000000012007986 */ /* 0x0007e6000c101906 */
[----:B------:R-:W-:-:S05]  /*cf60*/  FMUL R9, R9, 0.5 ;  /* 0x3f00000009097820 */ /* 0x000fca0000400000 */
[----:B------:R3:W-:Y:S01]  /*cf70*/  STG.E desc[UR6][R18.64+0x4], R9 ;  /* 0x0000040912007986 */ /* 0x0007e2000c101906 */
[----:B------:R-:W-:Y:S05]  /*cf80*/  BRA `(.L_x_262) ;  /* 0x0000000000707947 */ /* 0x000fea0003800000 */
.L_x_260:
[CC--:B------:R-:W-:Y:S01]  /*cf90*/  FSETP.GT.AND P0, PT, R9.reuse, R6.reuse, PT ;  /* 0x000000060900720b */ /* 0x0c0fe20003f04000 */
[----:B------:R2:W-:Y:S03]  /*cfa0*/  STG.E desc[UR6][R18.64+0x1c], RZ ;  /* 0x00001cff12007986 */ /* 0x0005e6000c101906 */
[----:B------:R-:W-:Y:S02]  /*cfb0*/  SEL R7, R0, R7, P0 ;  /* 0x0000000700077207 */ /* 0x000fe40000000000 */
[----:B------:R-:W-:-:S03]  /*cfc0*/  FSEL R9, R9, R6, P0 ;  /* 0x0000000609097208 */ /* 0x000fc60000000000 */
[----:B------:R2:W-:Y:S04]  /*cfd0*/  STG.E desc[UR6][R18.64], R7 ;  /* 0x0000000712007986 */ /* 0x0005e8000c101906 */
[----:B------:R2:W-:Y:S01]  /*cfe0*/  STG.E desc[UR6][R18.64+0x4], R9 ;  /* 0x0000040912007986 */ /* 0x0005e2000c101906 */
[----:B------:R-:W-:Y:S05]  /*cff0*/  BRA `(.L_x_262) ;  /* 0x0000000000547947 */ /* 0x000fea0003800000 */
.L_x_259:
[----:B------:R-:W-:-:S04]  /*d000*/  ISETP.NE.AND P1, PT, R7, RZ, PT ;  /* 0x000000ff0700720c */ /* 0x000fc80003f25270 */
[----:B------:R-:W-:-:S13]  /*d010*/  ISETP.EQ.OR P0, PT, R0, RZ, P1 ;  /* 0x000000ff0000720c */ /* 0x000fda0000f02670 */
[----:B------:R2:W-:Y:S04]  /*d020*/  @!P0 STG.E desc[UR6][R18.64], R0 ;  /* 0x0000000012008986 */ /* 0x0005e8000c101906 */
[----:B------:R2:W-:Y:S01]  /*d030*/  @!P0 STG.E desc[UR6][R18.64+0x4], R9 ;  /* 0x0000040912008986 */ /* 0x0005e2000c101906 */
[----:B------:R-:W-:Y:S05]  /*d040*/  @!P0 BRA `(.L_x_262) ;  /* 0x0000000000408947 */ /* 0x000fea0003800000 */
[----:B------:R-:W-:-:S04]  /*d050*/  ISETP.NE.AND P0, PT, R0, RZ, PT ;  /* 0x000000ff0000720c */ /* 0x000fc80003f05270 */
[----:B------:R-:W-:-:S13]  /*d060*/  ISETP.EQ.OR P0, PT, R7, RZ, P0 ;  /* 0x000000ff0700720c */ /* 0x000fda0000702670 */
[----:B------:R3:W-:Y:S01]  /*d070*/  @!P0 STG.E desc[UR6][R18.64], R7 ;  /* 0x0000000712008986 */ /* 0x0007e2000c101906 */
[----:B--2---:R-:W-:-:S03]  /*d080*/  @!P0 IMAD.MOV.U32 R9, RZ, RZ, R6 ;  /* 0x000000ffff098224 */ /* 0x004fc600078e0006 */
[----:B------:R3:W-:Y:S01]  /*d090*/  @!P0 STG.E desc[UR6][R18.64+0x4], R6 ;  /* 0x0000040612008986 */ /* 0x0007e2000c101906 */
[----:B------:R-:W-:Y:S05]  /*d0a0*/  @!P0 BRA `(.L_x_262) ;  /* 0x0000000000288947 */ /* 0x000fea0003800000 */
[----:B------:R-:W-:-:S13]  /*d0b0*/  ISETP.NE.AND P0, PT, R0, RZ, PT ;  /* 0x000000ff0000720c */ /* 0x000fda0003f05270 */
[----:B------:R-:W-:Y:S05]  /*d0c0*/  @P1 BRA P0, `(.L_x_263) ;  /* 0x0000000000081947 */ /* 0x000fea0000000000 */
[----:B------:R2:W5:Y:S01]  /*d0d0*/  LDG.E R9, desc[UR6][R18.64+0x4] ;  /* 0x0000040612097981 */ /* 0x000562000c1e1900 */
[----:B------:R-:W-:Y:S05]  /*d0e0*/  BRA `(.L_x_262) ;  /* 0x0000000000187947 */ /* 0x000fea0003800000 */
.L_x_263:
[----:B------:R-:W-:-:S13]  /*d0f0*/  FSETP.GT.AND P0, PT, R9, R6, PT ;  /* 0x000000060900720b */ /* 0x000fda0003f04000 */
[----:B------:R2:W-:Y:S04]  /*d100*/  @P0 STG.E desc[UR6][R18.64], R0 ;  /* 0x0000000012000986 */ /* 0x0005e8000c101906 */
[----:B------:R2:W-:Y:S04]  /*d110*/  @P0 STG.E desc[UR6][R18.64+0x4], R9 ;  /* 0x0000040912000986 */ /* 0x0005e8000c101906 */
[----:B------:R2:W-:Y:S04]  /*d120*/  @!P0 STG.E desc[UR6][R18.64], R7 ;  /* 0x0000000712008986 */ /* 0x0005e8000c101906 */
[----:B------:R2:W-:Y:S01]  /*d130*/  @!P0 STG.E desc[UR6][R18.64+0x4], R6 ;  /* 0x0000040612008986 */ /* 0x0005e2000c101906 */
[----:B------:R-:W-:-:S07]  /*d140*/  @!P0 IMAD.MOV.U32 R9, RZ, RZ, R6 ;  /* 0x000000ffff098224 */ /* 0x000fce00078e0006 */
.L_x_262:
[----:B------:R-:W-:Y:S05]  /*d150*/  BSYNC.RECONVERGENT B0 ;  /* 0x0000000000007941 */ /* 0x000fea0003800200 */
.L_x_258:
[----:B------:R-:W0:Y:S02]  /*d160*/  LDCU UR4, c[0x0][0x400] ;  /* 0x00008000ff0477ac */ /* 0x000e240008000800 */
[----:B0----5:R-:W-:-:S13]  /*d170*/  FSETP.GEU.AND P0, PT, R9, UR4, PT ;  /* 0x0000000409007c0b */ /* 0x021fda000bf0e000 */
[----:B------:R-:W-:Y:S05]  /*d180*/  @P0 EXIT ;  /* 0x000000000000094d */ /* 0x000fea0003800000 */
[----:B------:R-:W-:Y:S01]  /*d190*/  STG.E desc[UR6][R18.64], RZ ;  /* 0x000000ff12007986 */ /* 0x000fe2000c101906 */
[----:B------:R-:W-:Y:S05]  /*d1a0*/  EXIT ;  /* 0x000000000000794d */ /* 0x000fea0003800000 */
        .weak           $__internal_0_$__cuda_sm3x_div_rn_noftz_f32_slowpath
        .type           $__internal_0_$__cuda_sm3x_div_rn_noftz_f32_slowpath,@function
        .size           $__internal_0_$__cuda_sm3x_div_rn_noftz_f32_slowpath,(.L_x_276 - $__internal_0_$__cuda_sm3x_div_rn_noftz_f32_slowpath)
$__internal_0_$__cuda_sm3x_div_rn_noftz_f32_slowpath:
[----:B------:R-:W-:Y:S01]  /*d1b0*/  SHF.R.U32.HI R10, RZ, 0x17, R5 ;  /* 0x00000017ff0a7819 */ /* 0x000fe20000011605 */
[----:B------:R-:W-:Y:S01]  /*d1c0*/  BSSY.RECONVERGENT B2, `(.L_x_264) ;  /* 0x0000064000027945 */ /* 0x000fe20003800200 */
[----:B------:R-:W-:Y:S02]  /*d1d0*/  SHF.R.U32.HI R8, RZ, 0x17, R4 ;  /* 0x00000017ff087819 */ /* 0x000fe40000011604 */
[----:B------:R-:W-:Y:S02]  /*d1e0*/  LOP3.LUT R14, R10, 0xff, RZ, 0xc0, !PT ;  /* 0x000000ff0a0e7812 */ /* 0x000fe400078ec0ff */
[----:B------:R-:W-:-:S03]  /*d1f0*/  LOP3.LUT R12, R8, 0xff, RZ, 0xc0, !PT ;  /* 0x000000ff080c7812 */ /* 0x000fc600078ec0ff */
[----:B------:R-:W-:Y:S02]  /*d200*/  VIADD R11, R14, 0xffffffff ;  /* 0xffffffff0e0b7836 */ /* 0x000fe40000000000 */
[----:B------:R-:W-:-:S03]  /*d210*/  VIADD R10, R12, 0xffffffff ;  /* 0xffffffff0c0a7836 */ /* 0x000fc60000000000 */
[----:B------:R-:W-:-:S04]  /*d220*/  ISETP.GT.U32.AND P0, PT, R11, 0xfd, PT ;  /* 0x000000fd0b00780c */ /* 0x000fc80003f04070 */
[----:B------:R-:W-:-:S13]  /*d230*/  ISETP.GT.U32.OR P0, PT, R10, 0xfd, P0 ;  /* 0x000000fd0a00780c */ /* 0x000fda0000704470 */
[----:B------:R-:W-:Y:S01]  /*d240*/  @!P0 IMAD.MOV.U32 R8, RZ, RZ, RZ ;  /* 0x000000ffff088224 */ /* 0x000fe200078e00ff */
[----:B------:R-:W-:Y:S06]  /*d250*/  @!P0 BRA `(.L_x_265) ;  /* 0x00000000005c8947 */ /* 0x000fec0003800000 */
[----:B------:R-:W-:Y:S02]  /*d260*/  FSETP.GTU.FTZ.AND P0, PT, |R4|, +INF , PT ;  /* 0x7f8000000400780b */ /* 0x000fe40003f1c200 */
[----:B------:R-:W-:-:S04]  /*d270*/  FSETP.GTU.FTZ.AND P1, PT, |R5|, +INF , PT ;  /* 0x7f8000000500780b */ /* 0x000fc80003f3c200 */
[----:B------:R-:W-:-:S13]  /*d280*/  PLOP3.LUT P0, PT, P0, P1, PT, 0xf8, 0x8f ;  /* 0x00000000008f781c */ /* 0x000fda0000703f70 */
[----:B------:R-:W-:Y:S05]  /*d290*/  @P0 BRA `(.L_x_266) ;  /* 0x0000000400540947 */ /* 0x000fea0003800000 */
[----:B------:R-:W-:-:S13]  /*d2a0*/  LOP3.LUT P0, RZ, R5, 0x7fffffff, R4, 0xc8, !PT ;  /* 0x7fffffff05ff7812 */ /* 0x000fda000780c804 */
[----:B------:R-:W-:Y:S05]  /*d2b0*/  @!P0 BRA `(.L_x_267) ;  /* 0x0000000400448947 */ /* 0x000fea0003800000 */
[C---:B------:R-:W-:Y:S02]  /*d2c0*/  FSETP.NEU.FTZ.AND P0, PT, |R4|.reuse, +INF , PT ;  /* 0x7f8000000400780b */ /* 0x040fe40003f1d200 */
[----:B------:R-:W-:Y:S02]  /*d2d0*/  FSETP.NEU.FTZ.AND P2, PT, |R5|, +INF , PT ;  /* 0x7f8000000500780b */ /* 0x000fe40003f5d200 */
[----:B------:R-:W-:-:S11]  /*d2e0*/  FSETP.NEU.FTZ.AND P1, PT, |R4|, +INF , PT ;  /* 0x7f8000000400780b */ /* 0x000fd60003f3d200 */
[----:B------:R-:W-:Y:S05]  /*d2f0*/  @!P2 BRA !P0, `(.L_x_267) ;  /* 0x000000040034a947 */ /* 0x000fea0004000000 */
[----:B------:R-:W-:-:S04]  /*d300*/  LOP3.LUT P0, RZ, R4, 0x7fffffff, RZ, 0xc0, !PT ;  /* 0x7fffffff04ff7812 */ /* 0x000fc8000780c0ff */
[----:B------:R-:W-:-:S13]  /*d310*/  PLOP3.LUT P0, PT, P2, P0, PT, 0x2f, 0xf2 ;  /* 0x0000000000f2781c */ /* 0x000fda0001700577 */
[----:B------:R-:W-:Y:S05]  /*d320*/  @P0 BRA `(.L_x_268) ;  /* 0x0000000400200947 */ /* 0x000fea0003800000 */
[----:B------:R-:W-:-:S04]  /*d330*/  LOP3.LUT P0, RZ, R5, 0x7fffffff, RZ, 0xc0, !PT ;  /* 0x7fffffff05ff7812 */ /* 0x000fc8000780c0ff */
[----:B------:R-:W-:-:S13]  /*d340*/  PLOP3.LUT P0, PT, P1, P0, PT, 0x2f, 0xf2 ;  /* 0x0000000000f2781c */ /* 0x000fda0000f00577 */
[----:B------:R-:W-:Y:S05]  /*d350*/  @P0 BRA `(.L_x_269) ;  /* 0x0000000400080947 */ /* 0x000fea0003800000 */
[----:B------:R-:W-:Y:S02]  /*d360*/  ISETP.GE.AND P0, PT, R10, RZ, PT ;  /* 0x000000ff0a00720c */ /* 0x000fe40003f06270 */
[----:B------:R-:W-:-:S11]  /*d370*/  ISETP.GE.AND P1, PT, R11, RZ, PT ;  /* 0x000000ff0b00720c */ /* 0x000fd60003f26270 */
[----:B------:R-:W-:Y:S02]  /*d380*/  @P0 IMAD.MOV.U32 R8, RZ, RZ, RZ ;  /* 0x000000ffff080224 */ /* 0x000fe400078e00ff */
[----:B------:R-:W-:Y:S01]  /*d390*/  @!P0 FFMA R4, R4, 1.84467440737095516160e+19, RZ ;  /* 0x5f80000004048823 */ /* 0x000fe200000000ff */
[----:B------:R-:W-:Y:S02]  /*d3a0*/  @!P0 IMAD.MOV.U32 R8, RZ, RZ, -0x40 ;  /* 0xffffffc0ff088424 */ /* 0x000fe400078e00ff */
[----:B------:R-:W-:Y:S02]  /*d3b0*/  @!P1 FFMA R5, R5, 1.84467440737095516160e+19, RZ ;  /* 0x5f80000005059823 */ /* 0x000fe400000000ff */
[----:B------:R-:W-:-:S07]  /*d3c0*/  @!P1 VIADD R8, R8, 0x40 ;  /* 0x0000004008089836 */ /* 0x000fce0000000000 */
.L_x_265:
[----:B------:R-:W-:Y:S01]  /*d3d0*/  LEA R10, R14, 0xc0800000, 0x17 ;  /* 0xc08000000e0a7811 */ /* 0x000fe200078eb8ff */
[----:B------:R-:W-:Y:S04]  /*d3e0*/  BSSY.RECONVERGENT B3, `(.L_x_270) ;  /* 0x0000038000037945 */ /* 0x000fe80003800200 */
[----:B------:R-:W-:Y:S02]  /*d3f0*/  IMAD.IADD R10, R5, 0x1, -R10 ;  /* 0x00000001050a7824 */ /* 0x000fe400078e0a0a */
[----:B------:R-:W-:Y:S02]  /*d400*/  VIADD R5, R12, 0xffffff81 ;  /* 0xffffff810c057836 */ /* 0x000fe40000000000 */
[----:B------:R-:W0:Y:S01]  /*d410*/  MUFU.RCP R11, R10 ;  /* 0x0000000a000b7308 */ /* 0x000e220000001000 */
[----:B------:R-:W-:Y:S01]  /*d420*/  FADD.FTZ R13, -R10, -RZ ;  /* 0x800000ff0a0d7221 */ /* 0x000fe20000010100 */
[C---:B------:R-:W-:Y:S01]  /*d430*/  IMAD R4, R5.reuse, -0x800000, R4 ;  /* 0xff80000005047824 */ /* 0x040fe200078e0204 */
[----:B------:R-:W-:-:S05]  /*d440*/  IADD3 R5, PT, PT, R5, 0x7f, -R14 ;  /* 0x0000007f05057810 */ /* 0x000fca0007ffe80e */
[----:B------:R-:W-:Y:S02]  /*d450*/  IMAD.IADD R5, R5, 0x1, R8 ;  /* 0x0000000105057824 */ /* 0x000fe400078e0208 */
[----:B0-----:R-:W-:-:S04]  /*d460*/  FFMA R12, R11, R13, 1 ;  /* 0x3f8000000b0c7423 */ /* 0x001fc8000000000d */
[----:B------:R-:W-:-:S04]  /*d470*/  FFMA R16, R11, R12, R11 ;  /* 0x0000000c0b107223 */ /* 0x000fc8000000000b */
[----:B------:R-:W-:-:S04]  /*d480*/  FFMA R11, R4, R16, RZ ;  /* 0x00000010040b7223 */ /* 0x000fc800000000ff */
[----:B------:R-:W-:-:S04]  /*d490*/  FFMA R12, R13, R11, R4 ;  /* 0x0000000b0d0c7223 */ /* 0x000fc80000000004 */
[----:B------:R-:W-:-:S04]  /*d4a0*/  FFMA R11, R16, R12, R11 ;  /* 0x0000000c100b7223 */ /* 0x000fc8000000000b */
[----:B------:R-:W-:-:S04]  /*d4b0*/  FFMA R12, R13, R11, R4 ;  /* 0x0000000b0d0c7223 */ /* 0x000fc80000000004 */
[----:B------:R-:W-:-:S05]  /*d4c0*/  FFMA R13, R16, R12, R11 ;  /* 0x0000000c100d7223 */ /* 0x000fca000000000b */
[----:B------:R-:W-:-:S04]  /*d4d0*/  SHF.R.U32.HI R4, RZ, 0x17, R13 ;  /* 0x00000017ff047819 */ /* 0x000fc8000001160d */
[----:B------:R-:W-:-:S05]  /*d4e0*/  LOP3.LUT R4, R4, 0xff, RZ, 0xc0, !PT ;  /* 0x000000ff04047812 */ /* 0x000fca00078ec0ff */
[----:B------:R-:W-:-:S04]  /*d4f0*/  IMAD.IADD R10, R4, 0x1, R5 ;  /* 0x00000001040a7824 */ /* 0x000fc800078e0205 */
[----:B------:R-:W-:-:S05]  /*d500*/  VIADD R4, R10, 0xffffffff ;  /* 0xffffffff0a047836 */ /* 0x000fca0000000000 */
[----:B------:R-:W-:-:S13]  /*d510*/  ISETP.GE.U32.AND P0, PT, R4, 0xfe, PT ;  /* 0x000000fe0400780c */ /* 0x000fda0003f06070 */
[----:B------:R-:W-:Y:S05]  /*d520*/  @!P0 BRA `(.L_x_271) ;  /* 0x0000000000888947 */ /* 0x000fea0003800000 */
[----:B------:R-:W-:-:S13]  /*d530*/  ISETP.GT.AND P0, PT, R10, 0xfe, PT ;  /* 0x000000fe0a00780c */ /* 0x000fda0003f04270 */
[----:B------:R-:W-:Y:S05]  /*d540*/  @P0 BRA `(.L_x_272) ;  /* 0x0000000000740947 */ /* 0x000fea0003800000 */
[----:B------:R-:W-:Y:S01]  /*d550*/  ISETP.GE.AND P0, PT, R10, 0x1, PT ;  /* 0x000000010a00780c */ /* 0x000fe20003f06270 */
[----:B------:R-:W-:-:S12]  /*d560*/  IMAD.MOV.U32 R4, RZ, RZ, R13 ;  /* 0x000000ffff047224 */ /* 0x000fd800078e000d */
[----:B------:R-:W-:Y:S05]  /*d570*/  @P0 BRA `(.L_x_273) ;  /* 0x0000000000780947 */ /* 0x000fea0003800000 */
[----:B------:R-:W-:Y:S02]  /*d580*/  ISETP.GE.AND P0, PT, R10, -0x18, PT ;  /* 0xffffffe80a00780c */ /* 0x000fe40003f06270 */
[----:B------:R-:W-:-:S05]  /*d590*/  LOP3.LUT R13, R13, 0x80000000, RZ, 0xc0, !PT ;  /* 0x800000000d0d7812 */ /* 0x000fca00078ec0ff */
[----:B------:R-:W-:-:S06]  /*d5a0*/  IMAD.MOV.U32 R4, RZ, RZ, R13 ;  /* 0x000000ffff047224 */ /* 0x000fcc00078e000d */
[----:B------:R-:W-:Y:S05]  /*d5b0*/  @!P0 BRA `(.L_x_273) ;  /* 0x0000000000688947 */ /* 0x000fea0003800000 */
[CCC-:B------:R-:W-:Y:S01]  /*d5c0*/  FFMA.RZ R4, R16.reuse, R12.reuse, R11.reuse ;  /* 0x0000000c10047223 */ /* 0x1c0fe2000000c00b */
[-CC-:B------:R-:W-:Y:S01]  /*d5d0*/  FFMA.RM R5, R16, R12.reuse, R11.reuse ;  /* 0x0000000c10057223 */ /* 0x180fe2000000400b */
[C---:B------:R-:W-:Y:S02]  /*d5e0*/  ISETP.NE.AND P2, PT, R10.reuse, RZ, PT ;  /* 0x000000ff0a00720c */ /* 0x040fe40003f45270 */
[----:B------:R-:W-:Y:S02]  /*d5f0*/  ISETP.NE.AND P1, PT, R10, RZ, PT ;  /* 0x000000ff0a00720c */ /* 0x000fe40003f25270 */
[----:B------:R-:W-:Y:S01]  /*d600*/  LOP3.LUT R8, R4, 0x7fffff, RZ, 0xc0, !PT ;  /* 0x007fffff04087812 */ /* 0x000fe200078ec0ff */
[----:B------:R-:W-:Y:S01]  /*d610*/  FFMA.RP R4, R16, R12, R11 ;  /* 0x0000000c10047223 */ /* 0x000fe2000000800b */
[----:B------:R-:W-:Y:S02]  /*d620*/  VIADD R11, R10, 0x20 ;  /* 0x000000200a0b7836 */ /* 0x000fe40000000000 */
[----:B------:R-:W-:Y:S01]  /*d630*/  LOP3.LUT R8, R8, 0x800000, RZ, 0xfc, !PT ;  /* 0x0080000008087812 */ /* 0x000fe200078efcff */
[----:B------:R-:W-:Y:S01]  /*d640*/  IMAD.MOV R10, RZ, RZ, -R10 ;  /* 0x000000ffff0a7224 */ /* 0x000fe200078e0a0a */
[----:B------:R-:W-:-:S02]  /*d650*/  FSETP.NEU.FTZ.AND P0, PT, R4, R5, PT ;  /* 0x000000050400720b */ /* 0x000fc40003f1d000 */
[----:B------:R-:W-:Y:S02]  /*d660*/  SHF.L.U32 R11, R8, R11, RZ ;  /* 0x0000000b080b7219 */ /* 0x000fe400000006ff */
[----:B------:R-:W-:Y:S02]  /*d670*/  SEL R5, R10, RZ, P2 ;  /* 0x000000ff0a057207 */ /* 0x000fe40001000000 */
[----:B------:R-:W-:Y:S02]  /*d680*/  ISETP.NE.AND P1, PT, R11, RZ, P1 ;  /* 0x000000ff0b00720c */ /* 0x000fe40000f25270 */
[----:B------:R-:W-:Y:S02]  /*d690*/  SHF.R.U32.HI R5, RZ, R5, R8 ;  /* 0x00000005ff057219 */ /* 0x000fe40000011608 */
[----:B------:R-:W-:Y:S02]  /*d6a0*/  PLOP3.LUT P0, PT, P0, P1, PT, 0xf8, 0x8f ;  /* 0x00000000008f781c */ /* 0x000fe40000703f70 */
[----:B------:R-:W-:-:S02]  /*d6b0*/  SHF.R.U32.HI R11, RZ, 0x1, R5 ;  /* 0x00000001ff0b7819 */ /* 0x000fc40000011605 */
[----:B------:R-:W-:-:S04]  /*d6c0*/  SEL R4, RZ, 0x1, !P0 ;  /* 0x00000001ff047807 */ /* 0x000fc80004000000 */
[----:B------:R-:W-:-:S04]  /*d6d0*/  LOP3.LUT R4, R4, 0x1, R11, 0xf8, !PT ;  /* 0x0000000104047812 */ /* 0x000fc800078ef80b */
[----:B------:R-:W-:-:S05]  /*d6e0*/  LOP3.LUT R4, R4, R5, RZ, 0xc0, !PT ;  /* 0x0000000504047212 */ /* 0x000fca00078ec0ff */
[----:B------:R-:W-:-:S05]  /*d6f0*/  IMAD.IADD R4, R11, 0x1, R4 ;  /* 0x000000010b047824 */ /* 0x000fca00078e0204 */
[----:B------:R-:W-:Y:S01]  /*d700*/  LOP3.LUT R4, R4, R13, RZ, 0xfc, !PT ;  /* 0x0000000d04047212 */ /* 0x000fe200078efcff */
[----:B------:R-:W-:Y:S06]  /*d710*/  BRA `(.L_x_273) ;  /* 0x0000000000107947 */ /* 0x000fec0003800000 */
.L_x_272:
[----:B------:R-:W-:-:S04]  /*d720*/  LOP3.LUT R4, R13, 0x80000000, RZ, 0xc0, !PT ;  /* 0x800000000d047812 */ /* 0x000fc800078ec0ff */
[----:B------:R-:W-:Y:S01]  /*d730*/  LOP3.LUT R4, R4, 0x7f800000, RZ, 0xfc, !PT ;  /* 0x7f80000004047812 */ /* 0x000fe200078efcff */
[----:B------:R-:W-:Y:S06]  /*d740*/  BRA `(.L_x_273) ;  /* 0x0000000000047947 */ /* 0x000fec0003800000 */
.L_x_271:
[----:B------:R-:W-:-:S07]  /*d750*/  IMAD R4, R5, 0x800000, R13 ;  /* 0x0080000005047824 */ /* 0x000fce00078e020d */
.L_x_273:
[----:B------:R-:W-:Y:S05]  /*d760*/  BSYNC.RECONVERGENT B3 ;  /* 0x0000000000037941 */ /* 0x000fea0003800200 */
.L_x_270:
[----:B------:R-:W-:Y:S05]  /*d770*/  BRA `(.L_x_274) ;  /* 0x0000000000207947 */ /* 0x000fea0003800000 */
.L_x_269:
[----:B------:R-:W-:-:S04]  /*d780*/  LOP3.LUT R4, R5, 0x80000000, R4, 0x48, !PT ;  /* 0x8000000005047812 */ /* 0x000fc800078e4804 */
[----:B------:R-:W-:Y:S01]  /*d790*/  LOP3.LUT R4, R4, 0x7f800000, RZ, 0xfc, !PT ;  /* 0x7f80000004047812 */ /* 0x000fe200078efcff */
[----:B------:R-:W-:Y:S06]  /*d7a0*/  BRA `(.L_x_274) ;  /* 0x0000000000147947 */ /* 0x000fec0003800000 */
.L_x_268:
[----:B------:R-:W-:Y:S01]  /*d7b0*/  LOP3.LUT R4, R5, 0x80000000, R4, 0x48, !PT ;  /* 0x8000000005047812 */ /* 0x000fe200078e4804 */
[----:B------:R-:W-:Y:S06]  /*d7c0*/  BRA `(.L_x_274) ;  /* 0x00000000000c7947 */ /* 0x000fec0003800000 */
.L_x_267:
[----:B------:R-:W0:Y:S01]  /*d7d0*/  MUFU.RSQ R4, -QNAN ;  /* 0xffc0000000047908 */ /* 0x000e220000001400 */
[----:B------:R-:W-:Y:S05]  /*d7e0*/  BRA `(.L_x_274) ;  /* 0x0000000000047947 */ /* 0x000fea0003800000 */
.L_x_266:
[----:B------:R-:W-:-:S07]  /*d7f0*/  FADD.FTZ R4, R4, R5 ;  /* 0x0000000504047221 */ /* 0x000fce0000010000 */
.L_x_274:
[----:B------:R-:W-:Y:S05]  /*d800*/  BSYNC.RECONVERGENT B2 ;  /* 0x0000000000027941 */ /* 0x000fea0003800200 */
.L_x_264:
[----:B0-----:R-:W-:Y:S02]  /*d810*/  IMAD.MOV.U32 R8, RZ, RZ, R4 ;  /* 0x000000ffff087224 */ /* 0x001fe400078e0004 */
[----:B------:R-:W-:Y:S02]  /*d820*/  IMAD.MOV.U32 R4, RZ, RZ, R6 ;  /* 0x000000ffff047224 */ /* 0x000fe400078e0006 */
[----:B------:R-:W-:-:S04]  /*d830*/  IMAD.MOV.U32 R5, RZ, RZ, 0x0 ;  /* 0x00000000ff057424 */ /* 0x000fc800078e00ff */
[----:B------:R-:W-:Y:S05]  /*d840*/  RET.REL.NODEC R4 `(_Z28classify_paired_reads_kernelPKcS0_PKjS2_S2_S2_PKbPK19GPUCompactHashTablePK12TaxonomyNodeS2_PjSB_SB_P24PairedReadClassificationi20ClassificationParams) ;  /* 0xffffff2404ec7950 */ /* 0x000fea0003c3ffff */
.L_x_275:
        /* <DEDUP_REMOVED lines=11> */
.L_x_276:


//--------------------- .nv.shared.reserved.0     --------------------------
	.section	.nv.shared.reserved.0,"aw",@nobits
	.weak		__nv_reservedSMEM_offset_0_alias
	.size		__nv_reservedSMEM_offset_0_alias, 0, 64
	.other		__nv_reservedSMEM_offset_0_alias,@"STO_CUDA_RESERVED_SHARED STV_DEFAULT"
__nv_reservedSMEM_offset_0_alias:
	.zero		0
	.zero		64


//--------------------- .nv.global                --------------------------
	.section	.nv.global,"aw",@nobits
.nv.global:
	.type		_ZN34_INTERNAL_481fe48b_4_k_cu_38e401f26thrust24THRUST_300001_SM_1000_NS3seqE,@object
	.size		_ZN34_INTERNAL_481fe48b_4_k_cu_38e401f26thrust24THRUST_300001_SM_1000_NS3seqE,(_ZN34_INTERNAL_481fe48b_4_k_cu_38e401f24cuda3std3__48in_placeE - _ZN34_INTERNAL_481fe48b_4_k_cu_38e401f26thrust24THRUST_300001_SM_1000_NS3seqE)
_ZN34_INTERNAL_481fe48b_4_k_cu_38e401f26thrust24THRUST_300001_SM_1000_NS3seqE:
	.zero		1
	.type		_ZN34_INTERNAL_481fe48b_4_k_cu_38e401f24cuda3std3__48in_placeE,@object
	.size		_ZN34_INTERNAL_481fe48b_4_k_cu_38e401f24cuda3std3__48in_placeE,(_ZN34_INTERNAL_481fe48b_4_k_cu_38e401f24cuda3std6ranges3__45__cpo4sizeE - _ZN34_INTERNAL_481fe48b_4_k_cu_38e401f24cuda3std3__48in_placeE)
_ZN34_INTERNAL_481fe48b_4_k_cu_38e401f24cuda3std3__48in_placeE:
	.zero		1
	.type		_ZN34_INTERNAL_481fe48b_4_k_cu_38e401f24cuda3std6ranges3__45__cpo4sizeE,@object
	.size		_ZN34_INTERNAL_481fe48b_4_k_cu_38e401f24cuda3std6ranges3__45__cpo4sizeE,(_ZN34_INTERNAL_481fe48b_4_k_cu_38e401f26thrust24THRUST_300001_SM_1000_NS12placeholders2_3E - _ZN34_INTERNAL_481fe48b_4_k_cu_38e401f24cuda3std6ranges3__45__cpo4sizeE)
_ZN34_INTERNAL_481fe48b_4_k_cu_38e401f24cuda3std6ranges3__45__cpo4sizeE:
	.zero		1
	.type		_ZN34_INTERNAL_481fe48b_4_k_cu_38e401f26thrust24THRUST_300001_SM_1000_NS12placeholders2_3E,@object
	.size		_ZN34_INTERNAL_481fe48b_4_k_cu_38e401f26thrust24THRUST_300001_SM_1000_NS12placeholders2_3E,(_ZN34_INTERNAL_481fe48b_4_k_cu_38e401f24cuda3std3__45__cpo6cbeginE - _ZN34_INTERNAL_481fe48b_4_k_cu_38e401f26thrust24THRUST_300001_SM_1000_NS12placeholders2_3E)
_ZN34_INTERNAL_481fe48b_4_k_cu_38e401f26thrust24THRUST_300001_SM_1000_NS12placeholders2_3E:
	.zero		1
	.type		_ZN34_INTERNAL_481fe48b_4_k_cu_38e401f24cuda3std3__45__cpo6cbeginE,@object
	.size		_ZN34_INTERNAL_481fe48b_4_k_cu_38e401f24cuda3std3__45__cpo6cbeginE,(_ZN34_INTERNAL_481fe48b_4_k_cu_38e401f24cuda3std6ranges3__45__cpo6cbeginE - _ZN34_INTERNAL_481fe48b_4_k_cu_38e401f24cuda3std3__45__cpo6cbeginE)
_ZN34_INTERNAL_481fe48b_4_k_cu_38e401f24cuda3std3__45__cpo6cbeginE:
	.zero		1
	.type		_ZN34_INTERNAL_481fe48b_4_k_cu_38e401f24cuda3std6ranges3__45__cpo6cbeginE,@object
	.size		_ZN34_INTERNAL_481fe48b_4_k_cu_38e401f24cuda3std6ranges3__45__cpo6cbeginE,(_ZN34_INTERNAL_481fe48b_4_k_cu_38e401f26thrust24THRUST_300001_SM_1000_NS12placeholders2_7E - _ZN34_INTERNAL_481fe48b_4_k_cu_38e401f24cuda3std6ranges3__45__cpo6cbeginE)
_ZN34_INTERNAL_481fe48b_4_k_cu_38e401f24cuda3std6ranges3__45__cpo6cbeginE:
	.zero		1
	.type		_ZN34_INTERNAL_481fe48b_4_k_cu_38e401f26thrust24THRUST_300001_SM_1000_NS12placeholders2_7E,@object
	.size		_ZN34_INTERNAL_481fe48b_4_k_cu_38e401f26thrust24THRUST_300001_SM_1000_NS12placeholders2_7E,(_ZN34_INTERNAL_481fe48b_4_k_cu_38e401f24cuda3std3__45__cpo7crbeginE - _ZN34_INTERNAL_481fe48b_4_k_cu_38e401f26thrust24THRUST_300001_SM_1000_NS12placeholders2_7E)
_ZN34_INTERNAL_481fe48b_4_k_cu_38e401f26thrust24THRUST_300001_SM_1000_NS12placeholders2_7E:
	.zero		1
	.type		_ZN34_INTERNAL_481fe48b_4_k_cu_38e401f24cuda3std3__45__cpo7crbeginE,@object
	.size		_ZN34_INTERNAL_481fe48b_4_k_cu_38e401f24cuda3std3__45__cpo7crbeginE,(_ZN34_INTERNAL_481fe48b_4_k_cu_38e401f24cuda3std6ranges3__45__cpo4nextE - _ZN34_INTERNAL_481fe48b_4_k_cu_38e401f24cuda3std3__45__cpo7crbeginE)
_ZN34_INTERNAL_481fe48b_4_k_cu_38e401f24cuda3std3__45__cpo7crbeginE:
	.zero		1
	.type		_ZN34_INTERNAL_481fe48b_4_k_cu_38e401f24cuda3std6ranges3__45__cpo4nextE,@object
	.size		_ZN34_INTERNAL_481fe48b_4_k_cu_38e401f24cuda3std6ranges3__45__cpo4nextE,(_ZN34_INTERNAL_481fe48b_4_k_cu_38e401f24cuda3std6ranges3__45__cpo4swapE - _ZN34_INTERNAL_481fe48b_4_k_cu_38e401f24cuda3std6ranges3__45__cpo4nextE)
_ZN34_INTERNAL_481fe48b_4_k_cu_38e401f24cuda3std6ranges3__45__cpo4nextE:
	.zero		1
	.type		_ZN34_INTERNAL_481fe48b_4_k_cu_38e401f24cuda3std6ranges3__45__cpo4swapE,@object
	.size		_ZN34_INTERNAL_481fe48b_4_k_cu_38e401f24cuda3std6ranges3__45__cpo4swapE,(_ZN34_INTERNAL_481fe48b_4_k_cu_38e401f26thrust24THRUST_300001_SM_1000_NS8cuda_cub10par_nosyncE - _ZN34_INTERNAL_481fe48b_4_k_cu_38e401f24cuda3std6ranges3__45__cpo4swapE)
_ZN34_INTERNAL_481fe48b_4_k_cu_38e401f24cuda3std6ranges3__45__cpo4swapE:
	.zero		1
	.type		_ZN34_INTERNAL_481fe48b_4_k_cu_38e401f26thrust24THRUST_300001_SM_1000_NS8cuda_cub10par_nosyncE,@object
	.size		_ZN34_INTERNAL_481fe48b_4_k_cu_38e401f26thrust24THRUST_300001_SM_1000_NS8cuda_cub10par_nosyncE,(_ZN34_INTERNAL_481fe48b_4_k_cu_38e401f26thrust24THRUST_300001_SM_1000_NS12placeholders2_9E - _ZN34_INTERNAL_481fe48b_4_k_cu_38e401f26thrust24THRUST_300001_SM_1000_NS8cuda_cub10par_nosyncE)
_ZN34_INTERNAL_481fe48b_4_k_cu_38e401f26thrust24THRUST_300001_SM_1000_NS8cuda_cub10par_nosyncE:
	.zero		1
	.type		_ZN34_INTERNAL_481fe48b_4_k_cu_38e401f26thrust24THRUST_300001_SM_1000_NS12placeholders2_9E,@object
	.size		_ZN34_INTERNAL_481fe48b_4_k_cu_38e401f26thrust24THRUST_300001_SM_1000_NS12placeholders2_9E,(_ZN34_INTERNAL_481fe48b_4_k_cu_38e401f24cuda3std3__436_GLOBAL__N__481fe48b_4_k_cu_38e401f26ignoreE - _ZN34_INTERNAL_481fe48b_4_k_cu_38e401f26thrust24THRUST_300001_SM_1000_NS12placeholders2_9E)
_ZN34_INTERNAL_481fe48b_4_k_cu_38e401f26thrust24THRUST_300001_SM_1000_NS12placeholders2_9E:
	.zero		1
	.type		_ZN34_INTERNAL_481fe48b_4_k_cu_38e401f24cuda3std3__436_GLOBAL__N__481fe48b_4_k_cu_38e401f26ignoreE,@object
	.size		_ZN34_INTERNAL_481fe48b_4_k_cu_38e401f24cuda3std3__436_GLOBAL__N__481fe48b_4_k_cu_38e401f26ignoreE,(_ZN34_INTERNAL_481fe48b_4_k_cu_38e401f24cuda3std6ranges3__45__cpo4dataE - _ZN34_INTERNAL_481fe48b_4_k_cu_38e401f24cuda3std3__436_GLOBAL__N__481fe48b_4_k_cu_38e401f26ignoreE)
_ZN34_INTERNAL_481fe48b_4_k_cu_38e401f24cuda3std3__436_GLOBAL__N__481fe48b_4_k_cu_38e401f26ignoreE:
	.zero		1
	.type		_ZN34_INTERNAL_481fe48b_4_k_cu_38e401f24cuda3std6ranges3__45__cpo4dataE,@object
	.size		_ZN34_INTERNAL_481fe48b_4_k_cu_38e401f24cuda3std6ranges3__45__cpo4dataE,(_ZN34_INTERNAL_481fe48b_4_k_cu_38e401f26thrust24THRUST_300001_SM_1000_NS12placeholders2_1E - _ZN34_INTERNAL_481fe48b_4_k_cu_38e401f24cuda3std6ranges3__45__cpo4dataE)
_ZN34_INTERNAL_481fe48b_4_k_cu_38e401f24cuda3std6ranges3__45__cpo4dataE:
	.zero		1
	.type		_ZN34_INTERNAL_481fe48b_4_k_cu_38e401f26thrust24THRUST_300001_SM_1000_NS12placeholders2_1E,@object
	.size		_ZN34_INTERNAL_481fe48b_4_k_cu_38e401f26thrust24THRUST_300001_SM_1000_NS12placeholders2_1E,(_ZN34_INTERNAL_481fe48b_4_k_cu_38e401f24cuda3std3__45__cpo5beginE - _ZN34_INTERNAL_481fe48b_4_k_cu_38e401f26thrust24THRUST_300001_SM_1000_NS12placeholders2_1E)
_ZN34_INTERNAL_481fe48b_4_k_cu_38e401f26thrust24THRUST_300001_SM_1000_NS12placeholders2_1E:
	.zero		1
	.type		_ZN34_INTERNAL_481fe48b_4_k_cu_38e401f24cuda3std3__45__cpo5beginE,@object
	.size		_ZN34_INTERNAL_481fe48b_4_k_cu_38e401f24cuda3std3__45__cpo5beginE,(_ZN34_INTERNAL_481fe48b_4_k_cu_38e401f24cuda3std6ranges3__45__cpo5beginE - _ZN34_INTERNAL_481fe48b_4_k_cu_38e401f24cuda3std3__45__cpo5beginE)
_ZN34_INTERNAL_481fe48b_4_k_cu_38e401f24cuda3std3__45__cpo5beginE:
	.zero		1
	.type		_ZN34_INTERNAL_481fe48b_4_k_cu_38e401f24cuda3std6ranges3__45__cpo5beginE,@object
	.size		_ZN34_INTERNAL_481fe48b_4_k_cu_38e401f24cuda3std6ranges3__45__cpo5beginE,(_ZN34_INTERNAL_481fe48b_4_k_cu_38e401f26thrust24THRUST_300001_SM_1000_NS12placeholders2_5E - _ZN34_INTERNAL_481fe48b_4_k_cu_38e401f24cuda3std6ranges3__45__cpo5beginE)
_ZN34_INTERNAL_481fe48b_4_k_cu_38e401f24cuda3std6ranges3__45__cpo5beginE:
	.zero		1
	.type		_ZN34_INTERNAL_481fe48b_4_k_cu_38e401f26thrust24THRUST_300001_SM_1000_NS12placeholders2_5E,@object
	.size		_ZN34_INTERNAL_481fe48b_4_k_cu_38e401f26thrust24THRUST_300001_SM_1000_NS12placeholders2_5E,(_ZN34_INTERNAL_481fe48b_4_k_cu_38e401f24cuda3std3__45__cpo6rbeginE - _ZN34_INTERNAL_481fe48b_4_k_cu_38e401f26thrust24THRUST_300001_SM_1000_NS12placeholders2_5E)
_ZN34_INTERNAL_481fe48b_4_k_cu_38e401f26thrust24THRUST_300001_SM_1000_NS12placeholders2_5E:
	.zero		1
	.type		_ZN34_INTERNAL_481fe48b_4_k_cu_38e401f24cuda3std3__45__cpo6rbeginE,@object
	.size		_ZN34_INTERNAL_481fe48b_4_k_cu_38e401f24cuda3std3__45__cpo6rbeginE,(_ZN34_INTERNAL_481fe48b_4_k_cu_38e401f24cuda3std6ranges3__45__cpo7advanceE - _ZN34_INTERNAL_481fe48b_4_k_cu_38e401f24cuda3std3__45__cpo6rbeginE)
_ZN34_INTERNAL_481fe48b_4_k_cu_38e401f24cuda3std3__45__cpo6rbeginE:
	.zero		1
	.type		_ZN34_INTERNAL_481fe48b_4_k_cu_38e401f24cuda3std6ranges3__45__cpo7advanceE,@object
	.size		_ZN34_INTERNAL_481fe48b_4_k_cu_38e401f24cuda3std6ranges3__45__cpo7advanceE,(_ZN34_INTERNAL_481fe48b_4_k_cu_38e401f24cuda3std3__47nulloptE - _ZN34_INTERNAL_481fe48b_4_k_cu_38e401f24cuda3std6ranges3__45__cpo7advanceE)
_ZN34_INTERNAL_481fe48b_4_k_cu_38e401f24cuda3std6ranges3__45__cpo7advanceE:
	.zero		1
	.type		_ZN34_INTERNAL_481fe48b_4_k_cu_38e401f24cuda3std3__47nulloptE,@object
	.size		_ZN34_INTERNAL_481fe48b_4_k_cu_38e401f24cuda3std3__47nulloptE,(_ZN34_INTERNAL_481fe48b_4_k_cu_38e401f24cuda3std6ranges3__45__cpo8distanceE - _ZN34_INTERNAL_481fe48b_4_k_cu_38e401f24cuda3std3__47nulloptE)
_ZN34_INTERNAL_481fe48b_4_k_cu_38e401f24cuda3std3__47nulloptE:
	.zero		1
	.type		_ZN34_INTERNAL_481fe48b_4_k_cu_38e401f24cuda3std6ranges3__45__cpo8distanceE,@object
	.size		_ZN34_INTERNAL_481fe48b_4_k_cu_38e401f24cuda3std6ranges3__45__cpo8distanceE,(_ZN34_INTERNAL_481fe48b_4_k_cu_38e401f26thrust24THRUST_300001_SM_1000_NS12placeholders3_10E - _ZN34_INTERNAL_481fe48b_4_k_cu_38e401f24cuda3std6ranges3__45__cpo8distanceE)
_ZN34_INTERNAL_481fe48b_4_k_cu_38e401f24cuda3std6ranges3__45__cpo8distanceE:
	.zero		1
	.type		_ZN34_INTERNAL_481fe48b_4_k_cu_38e401f26thrust24THRUST_300001_SM_1000_NS12placeholders3_10E,@object
	.size		_ZN34_INTERNAL_481fe48b_4_k_cu_38e401f26thrust24THRUST_300001_SM_1000_NS12placeholders3_10E,(_ZN34_INTERNAL_481fe48b_4_k_cu_38e401f24cuda3std3__419piecewise_constructE - _ZN34_INTERNAL_481fe48b_4_k_cu_38e401f26thrust24THRUST_300001_SM_1000_NS12placeholders3_10E)
_ZN34_INTERNAL_481fe48b_4_k_cu_38e401f26thrust24THRUST_300001_SM_1000_NS12placeholders3_10E:
	.zero		1
	.type		_ZN34_INTERNAL_481fe48b_4_k_cu_38e401f24cuda3std3__419piecewise_constructE,@object
	.size		_ZN34_INTERNAL_481fe48b_4_k_cu_38e401f24cuda3std3__419piecewise_constructE,(_ZN34_INTERNAL_481fe48b_4_k_cu_38e401f24cuda3std6ranges3__45__cpo5cdataE - _ZN34_INTERNAL_481fe48b_4_k_cu_38e401f24cuda3std3__419piecewise_constructE)
_ZN34_INTERNAL_481fe48b_4_k_cu_38e401f24cuda3std3__419piecewise_constructE:
	.zero		1
	.type		_ZN34_INTERNAL_481fe48b_4_k_cu_38e401f24cuda3std6ranges3__45__cpo5cdataE,@object
	.size		_ZN34_INTERNAL_481fe48b_4_k_cu_38e401f24cuda3std6ranges3__45__cpo5cdataE,(_ZN34_INTERNAL_481fe48b_4_k_cu_38e401f26thrust24THRUST_300001_SM_1000_NS12placeholders2_2E - _ZN34_INTERNAL_481fe48b_4_k_cu_38e401f24cuda3std6ranges3__45__cpo5cdataE)
_ZN34_INTERNAL_481fe48b_4_k_cu_38e401f24cuda3std6ranges3__45__cpo5cdataE:
	.zero		1
	.type		_ZN34_INTERNAL_481fe48b_4_k_cu_38e401f26thrust24THRUST_300001_SM_1000_NS12placeholders2_2E,@object
	.size		_ZN34_INTERNAL_481fe48b_4_k_cu_38e401f26thrust24THRUST_300001_SM_1000_NS12placeholders2_2E,(_ZN34_INTERNAL_481fe48b_4_k_cu_38e401f24cuda3std3__45__cpo3endE - _ZN34_INTERNAL_481fe48b_4_k_cu_38e401f26thrust24THRUST_300001_SM_1000_NS12placeholders2_2E)
_ZN34_INTERNAL_481fe48b_4_k_cu_38e401f26thrust24THRUST_300001_SM_1000_NS12placeholders2_2E:
	.zero		1
	.type		_ZN34_INTERNAL_481fe48b_4_k_cu_38e401f24cuda3std3__45__cpo3endE,@object
	.size		_ZN34_INTERNAL_481fe48b_4_k_cu_38e401f24cuda3std3__45__cpo3endE,(_ZN34_INTERNAL_481fe48b_4_k_cu_38e401f24cuda3std6ranges3__45__cpo3endE - _ZN34_INTERNAL_481fe48b_4_k_cu_38e401f24cuda3std3__45__cpo3endE)
_ZN34_INTERNAL_481fe48b_4_k_cu_38e401f24cuda3std3__45__cpo3endE:
	.zero		1
	.type		_ZN34_INTERNAL_481fe48b_4_k_cu_38e401f24cuda3std6ranges3__45__cpo3endE,@object
	.size		_ZN34_INTERNAL_481fe48b_4_k_cu_38e401f24cuda3std6ranges3__45__cpo3endE,(_ZN34_INTERNAL_481fe48b_4_k_cu_38e401f26thrust24THRUST_300001_SM_1000_NS12placeholders2_6E - _ZN34_INTERNAL_481fe48b_4_k_cu_38e401f24cuda3std6ranges3__45__cpo3endE)
_ZN34_INTERNAL_481fe48b_4_k_cu_38e401f24cuda3std6ranges3__45__cpo3endE:
	.zero		1
	.type		_ZN34_INTERNAL_481fe48b_4_k_cu_38e401f26thrust24THRUST_300001_SM_1000_NS12placeholders2_6E,@object
	.size		_ZN34_INTERNAL_481fe48b_4_k_cu_38e401f26thrust24THRUST_300001_SM_1000_NS12placeholders2_6E,(_ZN34_INTERNAL_481fe48b_4_k_cu_38e401f24cuda3std3__45__cpo4rendE - _ZN34_INTERNAL_481fe48b_4_k_cu_38e401f26thrust24THRUST_300001_SM_1000_NS12placeholders2_6E)
_ZN34_INTERNAL_481fe48b_4_k_cu_38e401f26thrust24THRUST_300001_SM_1000_NS12placeholders2_6E:
	.zero		1
	.type		_ZN34_INTERNAL_481fe48b_4_k_cu_38e401f24cuda3std3__45__cpo4rendE,@object
	.size		_ZN34_INTERNAL_481fe48b_4_k_cu_38e401f24cuda3std3__45__cpo4rendE,(_ZN34_INTERNAL_481fe48b_4_k_cu_38e401f24cuda3std6ranges3__45__cpo9iter_swapE - _ZN34_INTERNAL_481fe48b_4_k_cu_38e401f24cuda3std3__45__cpo4rendE)
_ZN34_INTERNAL_481fe48b_4_k_cu_38e401f24cuda3std3__45__cpo4rendE:
	.zero		1
	.type		_ZN34_INTERNAL_481fe48b_4_k_cu_38e401f24cuda3std6ranges3__45__cpo9iter_swapE,@object
	.size		_ZN34_INTERNAL_481fe48b_4_k_cu_38e401f24cuda3std6ranges3__45__cpo9iter_swapE,(_ZN34_INTERNAL_481fe48b_4_k_cu_38e401f24cuda3std3__48unexpectE - _ZN34_INTERNAL_481fe48b_4_k_cu_38e401f24cuda3std6ranges3__45__cpo9iter_swapE)
_ZN34_INTERNAL_481fe48b_4_k_cu_38e401f24cuda3std6ranges3__45__cpo9iter_swapE:
	.zero		1
	.type		_ZN34_INTERNAL_481fe48b_4_k_cu_38e401f24cuda3std3__48unexpectE,@object
	.size		_ZN34_INTERNAL_481fe48b_4_k_cu_38e401f24cuda3std3__48unexpectE,(_ZN34_INTERNAL_481fe48b_4_k_cu_38e401f26thrust24THRUST_300001_SM_1000_NS8cuda_cub3parE - _ZN34_INTERNAL_481fe48b_4_k_cu_38e401f24cuda3std3__48unexpectE)
_ZN34_INTERNAL_481fe48b_4_k_cu_38e401f24cuda3std3__48unexpectE:
	.zero		1
	.type		_ZN34_INTERNAL_481fe48b_4_k_cu_38e401f26thrust24THRUST_300001_SM_1000_NS8cuda_cub3parE,@object
	.size		_ZN34_INTERNAL_481fe48b_4_k_cu_38e401f26thrust24THRUST_300001_SM_1000_NS8cuda_cub3parE,(_ZN34_INTERNAL_481fe48b_4_k_cu_38e401f26thrust24THRUST_300001_SM_1000_NS12placeholders2_4E - _ZN34_INTERNAL_481fe48b_4_k_cu_38e401f26thrust24THRUST_300001_SM_1000_NS8cuda_cub3parE)
_ZN34_INTERNAL_481fe48b_4_k_cu_38e401f26thrust24THRUST_300001_SM_1000_NS8cuda_cub3parE:
	.zero		1
	.type		_ZN34_INTERNAL_481fe48b_4_k_cu_38e401f26thrust24THRUST_300001_SM_1000_NS12placeholders2_4E,@object
	.size		_ZN34_INTERNAL_481fe48b_4_k_cu_38e401f26thrust24THRUST_300001_SM_1000_NS12placeholders2_4E,(_ZN34_INTERNAL_481fe48b_4_k_cu_38e401f24cuda3std3__45__cpo4cendE - _ZN34_INTERNAL_481fe48b_4_k_cu_38e401f26thrust24THRUST_300001_SM_1000_NS12placeholders2_4E)
_ZN34_INTERNAL_481fe48b_4_k_cu_38e401f26thrust24THRUST_300001_SM_1000_NS12placeholders2_4E:
	.zero		1
	.type		_ZN34_INTERNAL_481fe48b_4_k_cu_38e401f24cuda3std3__45__cpo4cendE,@object
	.size		_ZN34_INTERNAL_481fe48b_4_k_cu_38e401f24cuda3std3__45__cpo4cendE,(_ZN34_INTERNAL_481fe48b_4_k_cu_38e401f24cuda3std6ranges3__45__cpo4cendE - _ZN34_INTERNAL_481fe48b_4_k_cu_38e401f24cuda3std3__45__cpo4cendE)
_ZN34_INTERNAL_481fe48b_4_k_cu_38e401f24cuda3std3__45__cpo4cendE:
	.zero		1
	.type		_ZN34_INTERNAL_481fe48b_4_k_cu_38e401f24cuda3std6ranges3__45__cpo4cendE,@object
	.size		_ZN34_INTERNAL_481fe48b_4_k_cu_38e401f24cuda3std6ranges3__45__cpo4cendE,(_ZN34_INTERNAL_481fe48b_4_k_cu_38e401f24cuda3std3__420unreachable_sentinelE - _ZN34_INTERNAL_481fe48b_4_k_cu_38e401f24cuda3std6ranges3__45__cpo4cendE)
_ZN34_INTERNAL_481fe48b_4_k_cu_38e401f24cuda3std6ranges3__45__cpo4cendE:
	.zero		1
	.type		_ZN34_INTERNAL_481fe48b_4_k_cu_38e401f24cuda3std3__420unreachable_sentinelE,@object
	.size		_ZN34_INTERNAL_481fe48b_4_k_cu_38e401f24cuda3std3__420unreachable_sentinelE,(_ZN34_INTERNAL_481fe48b_4_k_cu_38e401f24cuda3std6ranges3__45__cpo5ssizeE - _ZN34_INTERNAL_481fe48b_4_k_cu_38e401f24cuda3std3__420unreachable_sentinelE)
_ZN34_INTERNAL_481fe48b_4_k_cu_38e401f24cuda3std3__420unreachable_sentinelE:
	.zero		1
	.type		_ZN34_INTERNAL_481fe48b_4_k_cu_38e401f24cuda3std6ranges3__45__cpo5ssizeE,@object
	.size		_ZN34_INTERNAL_481fe48b_4_k_cu_38e401f24cuda3std6ranges3__45__cpo5ssizeE,(_ZN34_INTERNAL_481fe48b_4_k_cu_38e401f26thrust24THRUST_300001_SM_1000_NS12placeholders2_8E - _ZN34_INTERNAL_481fe48b_4_k_cu_38e401f24cuda3std6ranges3__45__cpo5ssizeE)
_ZN34_INTERNAL_481fe48b_4_k_cu_38e401f24cuda3std6ranges3__45__cpo5ssizeE:
	.zero		1
	.type		_ZN34_INTERNAL_481fe48b_4_k_cu_38e401f26thrust24THRUST_300001_SM_1000_NS12placeholders2_8E,@object
	.size		_ZN34_INTERNAL_481fe48b_4_k_cu_38e401f26thrust24THRUST_300001_SM_1000_NS12placeholders2_8E,(_ZN34_INTERNAL_481fe48b_4_k_cu_38e401f24cuda3std3__45__cpo5crendE - _ZN34_INTERNAL_481fe48b_4_k_cu_38e401f26thrust24THRUST_300001_SM_1000_NS12placeholders2_8E)
_ZN34_INTERNAL_481fe48b_4_k_cu_38e401f26thrust24THRUST_300001_SM_1000_NS12placeholders2_8E:
	.zero		1
	.type		_ZN34_INTERNAL_481fe48b_4_k_cu_38e401f24cuda3std3__45__cpo5crendE,@object
	.size		_ZN34_INTERNAL_481fe48b_4_k_cu_38e401f24cuda3std3__45__cpo5crendE,(_ZN34_INTERNAL_481fe48b_4_k_cu_38e401f24cuda3std6ranges3__45__cpo4prevE - _ZN34_INTERNAL_481fe48b_4_k_cu_38e401f24cuda3std3__45__cpo5crendE)
_ZN34_INTERNAL_481fe48b_4_k_cu_38e401f24cuda3std3__45__cpo5crendE:
	.zero		1
	.type		_ZN34_INTERNAL_481fe48b_4_k_cu_38e401f24cuda3std6ranges3__45__cpo4prevE,@object
	.size		_ZN34_INTERNAL_481fe48b_4_k_cu_38e401f24cuda3std6ranges3__45__cpo4prevE,(_ZN34_INTERNAL_481fe48b_4_k_cu_38e401f24cuda3std6ranges3__45__cpo9iter_moveE - _ZN34_INTERNAL_481fe48b_4_k_cu_38e401f24cuda3std6ranges3__45__cpo4prevE)
_ZN34_INTERNAL_481fe48b_4_k_cu_38e401f24cuda3std6ranges3__45__cpo4prevE:
	.zero		1
	.type		_ZN34_INTERNAL_481fe48b_4_k_cu_38e401f24cuda3std6ranges3__45__cpo9iter_moveE,@object
	.size		_ZN34_INTERNAL_481fe48b_4_k_cu_38e401f24cuda3std6ranges3__45__cpo9iter_moveE,(_ZN34_INTERNAL_481fe48b_4_k_cu_38e401f26thrust24THRUST_300001_SM_1000_NS6system6detail10sequential3seqE - _ZN34_INTERNAL_481fe48b_4_k_cu_38e401f24cuda3std6ranges3__45__cpo9iter_moveE)
_ZN34_INTERNAL_481fe48b_4_k_cu_38e401f24cuda3std6ranges3__45__cpo9iter_moveE:
	.zero		1
	.type		_ZN34_INTERNAL_481fe48b_4_k_cu_38e401f26thrust24THRUST_300001_SM_1000_NS6system6detail10sequential3seqE,@object
	.size		_ZN34_INTERNAL_481fe48b_4_k_cu_38e401f26thrust24THRUST_300001_SM_1000_NS6system6detail10sequential3seqE,(.L_31 - _ZN34_INTERNAL_481fe48b_4_k_cu_38e401f26thrust24THRUST_300001_SM_1000_NS6system6detail10sequential3seqE)
_ZN34_INTERNAL_481fe48b_4_k_cu_38e401f26thrust24THRUST_300001_SM_1000_NS6system6detail10sequential3seqE:
	.zero		1
.L_31:


//--------------------- .nv.constant0._ZN3cub18CUB_300001_SM_10006detail11EmptyKernelIvEEvv --------------------------
	.section	.nv.constant0._ZN3cub18CUB_300001_SM_10006detail11EmptyKernelIvEEvv,"a",@progbits
	.sectionflags	@""
	.align	4
.nv.constant0._ZN3cub18CUB_300001_SM_10006detail11EmptyKernelIvEEvv:
	.zero		896


//--------------------- .nv.constant0._Z33compute_paired_concordance_kernelPKjS0_PKbPjP24PairedReadClassificationi20ClassificationParams --------------------------
	.section	.nv.constant0._Z33compute_paired_concordance_kernelPKjS0_PKbPjP24PairedReadClassificationi20ClassificationParams,"a",@progbits
	.sectionflags	@""
	.align	4
.nv.constant0._Z33compute_paired_concordance_kernelPKjS0_PKbPjP24PairedReadClassificationi20ClassificationParams:
	.zero		980


//--------------------- .nv.constant0._Z28classify_paired_reads_kernelPKcS0_PKjS2_S2_S2_PKbPK19GPUCompactHashTablePK12TaxonomyNodeS2_PjSB_SB_P24PairedReadClassificationi20ClassificationParams --------------------------
	.section	.nv.constant0._Z28classify_paired_reads_kernelPKcS0_PKjS2_S2_S2_PKbPK19GPUCompactHashTablePK12TaxonomyNodeS2_PjSB_SB_P24PairedReadClassificationi20ClassificationParams,"a",@progbits
	.sectionflags	@""
	.align	4
.nv.constant0._Z28classify_paired_reads_kernelPKcS0_PKjS2_S2_S2_PKbPK19GPUCompactHashTablePK12TaxonomyNodeS2_PjSB_SB_P24PairedReadClassificationi20ClassificationParams:
	.zero		1052


//--------------------- SYMBOLS --------------------------

	.type		.nv.reservedSmem.offset0,@object
	.size		.nv.reservedSmem.offset0,0x4
